	.target	sm_100a

	.elftype	@"ET_EXEC"


//--------------------- .note.nv.tkinfo           --------------------------
	.section	.note.nv.tkinfo,"",@"SHT_NOTE"
	.sectionflags	@"SHF_NOTE_NV_TKINFO"
	.tkinfo
        /*0018*/ 	.word	0x00000081
        /*0030*/ 	.string	""
        /*0030*/ 	.string	"ptxas-blackwell"
        /*0030*/ 	.string	"Cuda compilation tools, release 12.9, V12.9.86"
        /*0030*/ 	.string	"Build cuda_12.9.r12.9/compiler.36037853_0"
        /*0030*/ 	.string	"-v  -suppress-debug-info  -lineinfo  -arch sm_100a "



//--------------------- .note.nv.cuver            --------------------------
	.section	.note.nv.cuver,"",@"SHT_NOTE"
	.sectionflags	@"SHF_NOTE_NV_CUVER"
        /*0018*/ 	.short	0x0001
        /*001a*/ 	.short	0x0064
        /*001c*/ 	.short	0x0001
        /*001e*/ 	.short	0x0000
        /*0020*/ 	.short	0x0001
        /*0022*/ 	.short	0x0000


//--------------------- .nv.info                  --------------------------
	.section	.nv.info,"",@"SHT_CUDA_INFO"
	.align	4


	//----- nvinfo : EIATTR_REGCOUNT
	.align		4
        /*0000*/ 	.byte	0x04, 0x2f
        /*0002*/ 	.short	(.L_4 - .L_3)
	.align		4
.L_3:
        /*0004*/ 	.word	index@(gluon_tcgen05)
        /*0008*/ 	.word	0x000000aa


	//----- nvinfo : EIATTR_FRAME_SIZE
	.align		4
.L_4:
        /*000c*/ 	.byte	0x04, 0x11
        /*000e*/ 	.short	(.L_6 - .L_5)
	.align		4
.L_5:
        /*0010*/ 	.word	index@($__internal_2_$__cuda_sm10x_tcgen05_guardrail_trap_unallocated_columns_being_dealloced)
        /*0014*/ 	.word	0x00000000


	//----- nvinfo : EIATTR_FRAME_SIZE
	.align		4
.L_6:
        /*0018*/ 	.byte	0x04, 0x11
        /*001a*/ 	.short	(.L_8 - .L_7)
	.align		4
.L_7:
        /*001c*/ 	.word	index@($__internal_1_$__cuda_sm10x_tcgen05_guardrail_trap_phase_invalid_during_alloc)
        /*0020*/ 	.word	0x00000000


	//----- nvinfo : EIATTR_FRAME_SIZE
	.align		4
.L_8:
        /*0024*/ 	.byte	0x04, 0x11
        /*0026*/ 	.short	(.L_10 - .L_9)
	.align		4
.L_9:
        /*0028*/ 	.word	index@($__internal_0_$__cuda_sm10x_tcgen05_guardrail_trap_col_being_dealloced_not_returned_by_alloc)
        /*002c*/ 	.word	0x00000000


	//----- nvinfo : EIATTR_FRAME_SIZE
	.align		4
.L_10:
        /*0030*/ 	.byte	0x04, 0x11
        /*0032*/ 	.short	(.L_12 - .L_11)
	.align		4
.L_11:
        /*0034*/ 	.word	index@(gluon_tcgen05)
        /*0038*/ 	.word	0x00000000


	//----- nvinfo : EIATTR_MIN_STACK_SIZE
	.align		4
.L_12:
        /*003c*/ 	.byte	0x04, 0x12
        /*003e*/ 	.short	(.L_14 - .L_13)
	.align		4
.L_13:
        /*0040*/ 	.word	index@(gluon_tcgen05)
        /*0044*/ 	.word	0x00000000
.L_14:


//--------------------- .nv.info.gluon_tcgen05    --------------------------
	.section	.nv.info.gluon_tcgen05,"",@"SHT_CUDA_INFO"
	.sectionflags	@""
	.align	4


	//----- nvinfo : EIATTR_CUDA_API_VERSION
	.align		4
        /*0000*/ 	.byte	0x04, 0x37
        /*0002*/ 	.short	(.L_16 - .L_15)
.L_15:
        /*0004*/ 	.word	0x00000081


	//----- nvinfo : EIATTR_KPARAM_INFO
	.align		4
.L_16:
        /*0008*/ 	.byte	0x04, 0x17
        /*000a*/ 	.short	(.L_18 - .L_17)
.L_17:
        /*000c*/ 	.word	0x00000000
        /*0010*/ 	.short	0x000a
        /*0012*/ 	.short	0x0048
        /*0014*/ 	.byte	0x00, 0xf4, 0x21, 0x00


	//----- nvinfo : EIATTR_KPARAM_INFO
	.align		4
.L_18:
        /*0018*/ 	.byte	0x04, 0x17
        /*001a*/ 	.short	(.L_20 - .L_19)
.L_19:
        /*001c*/ 	.word	0x00000000
        /*0020*/ 	.short	0x0009
        /*0022*/ 	.short	0x0040
        /*0024*/ 	.byte	0x00, 0xf4, 0x21, 0x00


	//----- nvinfo : EIATTR_KPARAM_INFO
	.align		4
.L_20:
        /*0028*/ 	.byte	0x04, 0x17
        /*002a*/ 	.short	(.L_22 - .L_21)
.L_21:
        /*002c*/ 	.word	0x00000000
        /*0030*/ 	.short	0x0008
        /*0032*/ 	.short	0x0038
        /*0034*/ 	.byte	0x00, 0xf0, 0x21, 0x00


	//----- nvinfo : EIATTR_KPARAM_INFO
	.align		4
.L_22:
        /*0038*/ 	.byte	0x04, 0x17
        /*003a*/ 	.short	(.L_24 - .L_23)
.L_23:
        /*003c*/ 	.word	0x00000000
        /*0040*/ 	.short	0x0007
        /*0042*/ 	.short	0x0030
        /*0044*/ 	.byte	0x00, 0xf0, 0x21, 0x00


	//----- nvinfo : EIATTR_KPARAM_INFO
	.align		4
.L_24:
        /*0048*/ 	.byte	0x04, 0x17
        /*004a*/ 	.short	(.L_26 - .L_25)
.L_25:
        /*004c*/ 	.word	0x00000000
        /*0050*/ 	.short	0x0006
        /*0052*/ 	.short	0x0028
        /*0054*/ 	.byte	0x00, 0xf0, 0x21, 0x00


	//----- nvinfo : EIATTR_KPARAM_INFO
	.align		4
.L_26:
        /*0058*/ 	.byte	0x04, 0x17
        /*005a*/ 	.short	(.L_28 - .L_27)
.L_27:
        /*005c*/ 	.word	0x00000000
        /*0060*/ 	.short	0x0005
        /*0062*/ 	.short	0x0020
        /*0064*/ 	.byte	0x00, 0xf0, 0x11, 0x00


	//----- nvinfo : EIATTR_KPARAM_INFO
	.align		4
.L_28:
        /*0068*/ 	.byte	0x04, 0x17
        /*006a*/ 	.short	(.L_30 - .L_29)
.L_29:
        /*006c*/ 	.word	0x00000000
        /*0070*/ 	.short	0x0004
        /*0072*/ 	.short	0x001c
        /*0074*/ 	.byte	0x00, 0xf0, 0x11, 0x00


	//----- nvinfo : EIATTR_KPARAM_INFO
	.align		4
.L_30:
        /*0078*/ 	.byte	0x04, 0x17
        /*007a*/ 	.short	(.L_32 - .L_31)
.L_31:
        /*007c*/ 	.word	0x00000000
        /*0080*/ 	.short	0x0003
        /*0082*/ 	.short	0x0018
        /*0084*/ 	.byte	0x00, 0xf0, 0x11, 0x00


	//----- nvinfo : EIATTR_KPARAM_INFO
	.align		4
.L_32:
        /*0088*/ 	.byte	0x04, 0x17
        /*008a*/ 	.short	(.L_34 - .L_33)
.L_33:
        /*008c*/ 	.word	0x00000000
        /*0090*/ 	.short	0x0002
        /*0092*/ 	.short	0x0010
        /*0094*/ 	.byte	0x00, 0xf4, 0x21, 0x00


	//----- nvinfo : EIATTR_KPARAM_INFO
	.align		4
.L_34:
        /*0098*/ 	.byte	0x04, 0x17
        /*009a*/ 	.short	(.L_36 - .L_35)
.L_35:
        /*009c*/ 	.word	0x00000000
        /*00a0*/ 	.short	0x0001
        /*00a2*/ 	.short	0x0008
        /*00a4*/ 	.byte	0x00, 0xf4, 0x21, 0x00


	//----- nvinfo : EIATTR_KPARAM_INFO
	.align		4
.L_36:
        /*00a8*/ 	.byte	0x04, 0x17
        /*00aa*/ 	.short	(.L_38 - .L_37)
.L_37:
        /*00ac*/ 	.word	0x00000000
        /*00b0*/ 	.short	0x0000
        /*00b2*/ 	.short	0x0000
        /*00b4*/ 	.byte	0x00, 0xf4, 0x21, 0x00


	//----- nvinfo : EIATTR_AT_ENTRY_FRAGMENTS
	.align		4
.L_38:
        /*00b8*/ 	.byte	0x04, 0x4f
        /*00ba*/ 	.short	(.L_40 - .L_39)


	//   ....[0]....
.L_39:
        /*00bc*/ 	.word	0x00000004


	//----- nvinfo : EIATTR_RESERVED_SMEM_USED
	.align		4
.L_40:
        /*00c0*/ 	.byte	0x01, 0x41
	.zero		2


	//----- nvinfo : EIATTR_SPARSE_MMA_MASK
	.align		4
        /*00c4*/ 	.byte	0x03, 0x50
        /*00c6*/ 	.short	0x0000


	//----- nvinfo : EIATTR_TCGEN05_1CTA_USED
	.align		4
        /*00c8*/ 	.byte	0x01, 0x51
	.zero		2


	//----- nvinfo : EIATTR_MAXREG_COUNT
	.align		4
        /*00cc*/ 	.byte	0x03, 0x1b
        /*00ce*/ 	.short	0x00ff


	//----- nvinfo : EIATTR_NUM_BARRIERS
	.align		4
        /*00d0*/ 	.byte	0x02, 0x4c
        /*00d2*/ 	.byte	0x01
	.zero		1


	//----- nvinfo : EIATTR_INT_WARP_WIDE_INSTR_OFFSETS
	.align		4
        /*00d4*/ 	.byte	0x04, 0x31
        /*00d6*/ 	.short	(.L_42 - .L_41)


	//   ....[0]....
.L_41:
        /*00d8*/ 	.word	0x00001750


	//   ....[1]....
        /*00dc*/ 	.word	0x00001770


	//   ....[2]....
        /*00e0*/ 	.word	0x000017f0


	//   ....[3]....
        /*00e4*/ 	.word	0x00001ac0


	//   ....[4]....
        /*00e8*/ 	.word	0x00001ad0


	//   ....[5]....
        /*00ec*/ 	.word	0x00001b30


	//   ....[6]....
        /*00f0*/ 	.word	0x00001b40


	//   ....[7]....
        /*00f4*/ 	.word	0x00001e10


	//   ....[8]....
        /*00f8*/ 	.word	0x00001e20


	//   ....[9]....
        /*00fc*/ 	.word	0x00001fa0


	//   ....[10]....
        /*0100*/ 	.word	0x00001fd0


	//   ....[11]....
        /*0104*/ 	.word	0x00002000


	//   ....[12]....
        /*0108*/ 	.word	0x00002020


	//   ....[13]....
        /*010c*/ 	.word	0x00002320


	//   ....[14]....
        /*0110*/ 	.word	0x00002330


	//   ....[15]....
        /*0114*/ 	.word	0x000032a0


	//   ....[16]....
        /*0118*/ 	.word	0x000032f0


	//----- nvinfo : EIATTR_COOP_GROUP_MASK_REGIDS
	.align		4
.L_42:
        /*011c*/ 	.byte	0x04, 0x29
        /*011e*/ 	.short	(.L_44 - .L_43)


	//   ....[0]....
.L_43:
        /*0120*/ 	.word	0xffffffff


	//   ....[1]....
        /*0124*/ 	.word	0xffffffff


	//   ....[2]....
        /*0128*/ 	.word	0xffffffff


	//   ....[3]....
        /*012c*/ 	.word	0xffffffff


	//   ....[4]....
        /*0130*/ 	.word	0xffffffff


	//   ....[5]....
        /*0134*/ 	.word	0xffffffff


	//   ....[6]....
        /*0138*/ 	.word	0xffffffff


	//   ....[7]....
        /*013c*/ 	.word	0xffffffff


	//   ....[8]....
        /*0140*/ 	.word	0xffffffff


	//   ....[9]....
        /*0144*/ 	.word	0xffffffff


	//----- nvinfo : EIATTR_COOP_GROUP_INSTR_OFFSETS
	.align		4
.L_44:
        /*0148*/ 	.byte	0x04, 0x28
        /*014a*/ 	.short	(.L_46 - .L_45)


	//   ....[0]....
.L_45:
        /*014c*/ 	.word	0x00000050


	//   ....[1]....
        /*0150*/ 	.word	0x00000310


	//   ....[2]....
        /*0154*/ 	.word	0x00000500


	//   ....[3]....
        /*0158*/ 	.word	0x000009a0


	//   ....[4]....
        /*015c*/ 	.word	0x00000ae0


	//   ....[5]....
        /*0160*/ 	.word	0x00000fe0


	//   ....[6]....
        /*0164*/ 	.word	0x00001120


	//   ....[7]....
        /*0168*/ 	.word	0x00001610


	//   ....[8]....
        /*016c*/ 	.word	0x00003130


	//   ....[9]....
        /*0170*/ 	.word	0x000033a0


	//----- nvinfo : EIATTR_VRC_CTA_INIT_COUNT
	.align		4
.L_46:
        /*0174*/ 	.byte	0x02, 0x4a
        /*0176*/ 	.byte	0x80
	.zero		1


	//----- nvinfo : EIATTR_MBARRIER_INSTR_OFFSETS
	.align		4
        /*0178*/ 	.byte	0x04, 0x39
        /*017a*/ 	.short	(.L_48 - .L_47)


	//   ....[0]....
.L_47:
        /*017c*/ 	.word	0x00001810
        /*0180*/ 	.word	0x000000ff
        /*0184*/ 	.word	0x00024000
        /*0188*/ 	.short	0x0100
        /*018a*/ 	.byte	0x08
	.zero		1


	//   ....[1]....
        /*018c*/ 	.word	0x00001820
        /*0190*/ 	.word	0x000000ff
        /*0194*/ 	.word	0x00024020
        /*0198*/ 	.short	0x0100
        /*019a*/ 	.byte	0x08
	.zero		1


	//   ....[2]....
        /*019c*/ 	.word	0x000018d0
        /*01a0*/ 	.word	0x000000ff
        /*01a4*/ 	.word	0x00024008
        /*01a8*/ 	.short	0x0100
        /*01aa*/ 	.byte	0x08
	.zero		1


	//   ....[3]....
        /*01ac*/ 	.word	0x000018e0
        /*01b0*/ 	.word	0x000000ff
        /*01b4*/ 	.word	0x00024028
        /*01b8*/ 	.short	0x0100
        /*01ba*/ 	.byte	0x08
	.zero		1


	//   ....[4]....
        /*01bc*/ 	.word	0x000019f0
        /*01c0*/ 	.word	0x000000ff
        /*01c4*/ 	.word	0x00024010
        /*01c8*/ 	.short	0x0100
        /*01ca*/ 	.byte	0x08
	.zero		1


	//   ....[5]....
        /*01cc*/ 	.word	0x00001a00
        /*01d0*/ 	.word	0x000000ff
        /*01d4*/ 	.word	0x00024030
        /*01d8*/ 	.short	0x0100
        /*01da*/ 	.byte	0x08
	.zero		1


	//   ....[6]....
        /*01dc*/ 	.word	0x00001bd0
        /*01e0*/ 	.word	0x000000ff
        /*01e4*/ 	.word	0x00024000
        /*01e8*/ 	.short	0x010a
        /*01ea*/ 	.byte	0x08
	.zero		1


	//   ....[7]....
        /*01ec*/ 	.word	0x00001e70
        /*01f0*/ 	.word	0x000000ff
        /*01f4*/ 	.word	0x00024020
        /*01f8*/ 	.short	0x010a
        /*01fa*/ 	.byte	0x08
	.zero		1


	//   ....[8]....
        /*01fc*/ 	.word	0x000020a0
        /*0200*/ 	.word	0x000000ff
        /*0204*/ 	.word	0x00024000
        /*0208*/ 	.short	0x010a
        /*020a*/ 	.byte	0x1c
	.zero		1


	//   ....[9]....
        /*020c*/ 	.word	0x00002370
        /*0210*/ 	.word	0x000000ff
        /*0214*/ 	.word	0x00024020
        /*0218*/ 	.short	0x010a
        /*021a*/ 	.byte	0x1c
	.zero		1


	//   ....[10]....
        /*021c*/ 	.word	0x00002440
        /*0220*/ 	.word	0x000000ff
        /*0224*/ 	.word	0x00024000
        /*0228*/ 	.short	0x0108
        /*022a*/ 	.byte	0x08
	.zero		1


	//   ....[11]....
        /*022c*/ 	.word	0x00002450
        /*0230*/ 	.word	0x000000ff
        /*0234*/ 	.word	0x00024020
        /*0238*/ 	.short	0x0108
        /*023a*/ 	.byte	0x08
	.zero		1


	//   ....[12]....
        /*023c*/ 	.word	0x000024a0
        /*0240*/ 	.word	0x000000ff
        /*0244*/ 	.word	0x00024008
        /*0248*/ 	.short	0x0108
        /*024a*/ 	.byte	0x08
	.zero		1


	//   ....[13]....
        /*024c*/ 	.word	0x000024b0
        /*0250*/ 	.word	0x000000ff
        /*0254*/ 	.word	0x00024028
        /*0258*/ 	.short	0x0108
        /*025a*/ 	.byte	0x08
	.zero		1


	//   ....[14]....
        /*025c*/ 	.word	0x00002500
        /*0260*/ 	.word	0x000000ff
        /*0264*/ 	.word	0x00024010
        /*0268*/ 	.short	0x0108
        /*026a*/ 	.byte	0x08
	.zero		1


	//   ....[15]....
        /*026c*/ 	.word	0x00002510
        /*0270*/ 	.word	0x000000ff
        /*0274*/ 	.word	0x00024030
        /*0278*/ 	.short	0x0108
        /*027a*/ 	.byte	0x08
	.zero		1


	//   ....[16]....
        /*027c*/ 	.word	0x000033c0
        /*0280*/ 	.word	0x000000ff
        /*0284*/ 	.word	0x00024000
        /*0288*/ 	.short	0x010a
        /*028a*/ 	.byte	0x08
	.zero		1


	//   ....[17]....
        /*028c*/ 	.word	0x000033f0
        /*0290*/ 	.word	0x000000ff
        /*0294*/ 	.word	0x00024020
        /*0298*/ 	.short	0x010a
        /*029a*/ 	.byte	0x08
	.zero		1


	//   ....[18]....
        /*029c*/ 	.word	0x00003420
        /*02a0*/ 	.word	0x000000ff
        /*02a4*/ 	.word	0x00024000
        /*02a8*/ 	.short	0x010a
        /*02aa*/ 	.byte	0x1c
	.zero		1


	//   ....[19]....
        /*02ac*/ 	.word	0x00003450
        /*02b0*/ 	.word	0x000000ff
        /*02b4*/ 	.word	0x00024020
        /*02b8*/ 	.short	0x010a
        /*02ba*/ 	.byte	0x1c
	.zero		1


	//----- nvinfo : EIATTR_NUM_MBARRIERS
	.align		4
.L_48:
        /*02bc*/ 	.byte	0x03, 0x38
        /*02be*/ 	.short	0x0006


	//----- nvinfo : EIATTR_EXIT_INSTR_OFFSETS
	.align		4
        /*02c0*/ 	.byte	0x04, 0x1c
        /*02c2*/ 	.short	(.L_50 - .L_49)


	//   ....[0]....
.L_49:
        /*02c4*/ 	.word	0x000033b0


	//----- nvinfo : EIATTR_REQNTID
	.align		4
.L_50:
        /*02c8*/ 	.byte	0x04, 0x10
        /*02ca*/ 	.short	(.L_52 - .L_51)
.L_51:
        /*02cc*/ 	.word	0x00000080
        /*02d0*/ 	.word	0x00000001
        /*02d4*/ 	.word	0x00000001


	//----- nvinfo : EIATTR_CRS_STACK_SIZE
	.align		4
.L_52:
        /*02d8*/ 	.byte	0x04, 0x1e
        /*02da*/ 	.short	(.L_54 - .L_53)
.L_53:
        /*02dc*/ 	.word	0x00000000


	//----- nvinfo : EIATTR_CBANK_PARAM_SIZE
	.align		4
.L_54:
        /*02e0*/ 	.byte	0x03, 0x19
        /*02e2*/ 	.short	0x0050


	//----- nvinfo : EIATTR_PARAM_CBANK
	.align		4
        /*02e4*/ 	.byte	0x04, 0x0a
        /*02e6*/ 	.short	(.L_56 - .L_55)
	.align		4
.L_55:
        /*02e8*/ 	.word	index@(.nv.constant0.gluon_tcgen05)
        /*02ec*/ 	.short	0x0380
        /*02ee*/ 	.short	0x0050


	//----- nvinfo : EIATTR_SW_WAR
	.align		4
.L_56:
        /*02f0*/ 	.byte	0x04, 0x36
        /*02f2*/ 	.short	(.L_58 - .L_57)
.L_57:
        /*02f4*/ 	.word	0x00000008
.L_58:


//--------------------- .nv.compat                --------------------------
	.section	.nv.compat,"",@"SHT_CUDA_COMPAT_INFO"
	.align	4
        /*0000*/ 	.byte	0x02, 0x02, 0x02, 0x00, 0x02, 0x05, 0x05, 0x00, 0x02, 0x03, 0x03, 0x00, 0x02, 0x06, 0x01, 0x00


//--------------------- .nv.callgraph             --------------------------
	.section	.nv.callgraph,"",@"SHT_CUDA_CALLGRAPH"
	.align	4
	.sectionentsize	8
	.align		4
        /*0000*/ 	.word	0x00000000
	.align		4
        /*0004*/ 	.word	0xffffffff
	.align		4
        /*0008*/ 	.word	0x00000000
	.align		4
        /*000c*/ 	.word	0xfffffffe
	.align		4
        /*0010*/ 	.word	0x00000000
	.align		4
        /*0014*/ 	.word	0xfffffffd
	.align		4
        /*0018*/ 	.word	0x00000000
	.align		4
        /*001c*/ 	.word	0xfffffffc


//--------------------- .text.gluon_tcgen05       --------------------------
	.section	.text.gluon_tcgen05,"ax",@progbits
	.align	128
        .global         gluon_tcgen05
        .type           gluon_tcgen05,@function
        .size           gluon_tcgen05,(.L_x_81 - gluon_tcgen05)
        .other          gluon_tcgen05,@"STO_CUDA_ENTRY STV_DEFAULT"
gluon_tcgen05:
.text.gluon_tcgen05:
[----:B------:R-:W1:Y:S01]  /*0000*/  LDC R1, c[0x0][0x37c] ;  /* 0x0000df00ff017b82 */ /* 0x000e620000000800 */
[----:B------:R-:W2:Y:S02]  /*0010*/  S2R R0, SR_TID.X ;  /* 0x0000000000007919 */ /* 0x000ea40000002100 */
[----:B--2---:R-:W-:-:S13]  /*0020*/  ISETP.GE.U32.AND P2, PT, R0, 0x20, PT ;  /* 0x000000200000780c */ /* 0x004fda0003f46070 */
[----:B------:R-:W-:Y:S05]  /*0030*/  @P2 BRA `(.L_x_0) ;  /* 0x0000000000b82947 */ /* 0x000fea0003800000 */
[----:B------:R-:W2:Y:S01]  /*0040*/  S2UR UR6, SR_CgaCtaId ;  /* 0x00000000000679c3 */ /* 0x000ea20000008800 */
[----:B------:R-:W-:Y:S01]  /*0050*/  NOP ;  /* 0x0000000000007918 */ /* 0x000fe20000000000 */
[----:B------:R-:W-:Y:S02]  /*0060*/  UMOV UR4, 0x40 ;  /* 0x0000004000047882 */ /* 0x000fe40000000000 */
[----:B--2---:R-:W-:-:S09]  /*0070*/  ULEA UR4, UR6, UR4, 0x18 ;  /* 0x0000000406047291 */ /* 0x004fd2000f8ec0ff */
[----:B------:R-:W2:Y:S01]  /*0080*/  LDS.U8 R2, [UR4] ;  /* 0x00000004ff027984 */ /* 0x000ea20008000000 */
[----:B------:R-:W-:Y:S02]  /*0090*/  UMOV UR4, 0x400 ;  /* 0x0000040000047882 */ /* 0x000fe40000000000 */
[----:B------:R-:W-:Y:S01]  /*00a0*/  ULEA UR4, UR6, UR4, 0x18 ;  /* 0x0000000406047291 */ /* 0x000fe2000f8ec0ff */
[----:B--2---:R-:W-:-:S13]  /*00b0*/  ISETP.NE.AND P0, PT, R2, RZ, PT ;  /* 0x000000ff0200720c */ /* 0x004fda0003f05270 */
[----:B------:R-:W-:Y:S05]  /*00c0*/  @P0 BRA `(.L_x_1) ;  /* 0x00000000007c0947 */ /* 0x000fea0003800000 */
[----:B------:R-:W-:-:S13]  /*00d0*/  ELECT P0, URZ, PT ;  /* 0x0000000000ff782f */ /* 0x000fda0003800000 */
[----:B------:R-:W-:Y:S05]  /*00e0*/  @!P0 BRA `(.L_x_2) ;  /* 0x0000000000848947 */ /* 0x000fea0003800000 */
[----:B------:R-:W-:Y:S01]  /*00f0*/  UMOV UR5, 0x8 ;  /* 0x0000000800057882 */ /* 0x000fe20000000000 */
[----:B------:R-:W-:Y:S02]  /*0100*/  IMAD.MOV.U32 R5, RZ, RZ, 0x1 ;  /* 0x00000001ff057424 */ /* 0x000fe400078e00ff */
[----:B------:R-:W-:Y:S02]  /*0110*/  IMAD.MOV.U32 R3, RZ, RZ, 0xff ;  /* 0x000000ffff037424 */ /* 0x000fe400078e00ff */
[----:B------:R-:W-:Y:S04]  /*0120*/  DEPBAR.LE SB2, 0x36 ;  /* 0x0000ad800000791a */ /* 0x000fe80000000000 */
[----:B------:R-:W2:Y:S02]  /*0130*/  UTCATOMSWS.FIND_AND_SET.ALIGN UP0, UR5, UR5 ;  /* 0x00000005000575e3 */ /* 0x000ea40008000800 */
[----:B--2---:R-:W-:-:S04]  /*0140*/  PLOP3.LUT P0, PT, PT, PT, UP0, 0x80, 0x8 ;  /* 0x000000000008781c */ /* 0x004fc80003f0f008 */
[----:B------:R-:W-:-:S04]  /*0150*/  SEL R2, RZ, 0xffffffff, !P0 ;  /* 0xffffffffff027807 */ /* 0x000fc80004000000 */
[----:B------:R-:W-:Y:S01]  /*0160*/  ISETP.NE.AND P0, PT, R2, RZ, PT ;  /* 0x000000ff0200720c */ /* 0x000fe20003f05270 */
[----:B------:R-:W-:-:S12]  /*0170*/  IMAD.U32 R2, RZ, RZ, UR5 ;  /* 0x00000005ff027e24 */ /* 0x000fd8000f8e00ff */
[----:B------:R-:W-:Y:S05]  /*0180*/  @P0 BRA `(.L_x_3) ;  /* 0x0000000000240947 */ /* 0x000fea0003800000 */
.L_x_4:
[----:B------:R-:W-:Y:S05]  /*0190*/  NANOSLEEP 0x64 ;  /* 0x000000640000795d */ /* 0x000fea0003800000 */
[----:B------:R-:W-:-:S05]  /*01a0*/  UMOV UR5, 0x8 ;  /* 0x0000000800057882 */ /* 0x000fca0000000000 */
[----:B------:R-:W-:Y:S04]  /*01b0*/  DEPBAR.LE SB2, 0x36 ;  /* 0x0000ad800000791a */ /* 0x000fe80000000000 */
[----:B------:R-:W2:Y:S02]  /*01c0*/  UTCATOMSWS.FIND_AND_SET.ALIGN UP0, UR5, UR5 ;  /* 0x00000005000575e3 */ /* 0x000ea40008000800 */
[----:B--2---:R-:W-:-:S04]  /*01d0*/  PLOP3.LUT P0, PT, PT, PT, UP0, 0x80, 0x8 ;  /* 0x000000000008781c */ /* 0x004fc80003f0f008 */
[----:B------:R-:W-:-:S04]  /*01e0*/  SEL R2, RZ, 0xffffffff, !P0 ;  /* 0xffffffffff027807 */ /* 0x000fc80004000000 */
[----:B------:R-:W-:Y:S01]  /*01f0*/  ISETP.NE.AND P0, PT, R2, RZ, PT ;  /* 0x000000ff0200720c */ /* 0x000fe20003f05270 */
[----:B------:R-:W-:-:S12]  /*0200*/  IMAD.U32 R2, RZ, RZ, UR5 ;  /* 0x00000005ff027e24 */ /* 0x000fd8000f8e00ff */
[----:B------:R-:W-:Y:S05]  /*0210*/  @!P0 BRA `(.L_x_4) ;  /* 0xfffffffc00dc8947 */ /* 0x000fea000383ffff */
.L_x_3:
[C---:B------:R-:W-:Y:S01]  /*0220*/  VIADD R4, R2.reuse, 0x10 ;  /* 0x0000001002047836 */ /* 0x040fe20000000000 */
[----:B------:R-:W-:Y:S01]  /*0230*/  UMOV UR5, 0x50 ;  /* 0x0000005000057882 */ /* 0x000fe20000000000 */
[----:B------:R-:W-:Y:S01]  /*0240*/  SHF.L.U32 R3, R3, R2, RZ ;  /* 0x0000000203037219 */ /* 0x000fe200000006ff */
[----:B------:R-:W-:Y:S01]  /*0250*/  ULEA UR5, UR6, UR5, 0x18 ;  /* 0x0000000506057291 */ /* 0x000fe2000f8ec0ff */
[----:B------:R-:W-:Y:S01]  /*0260*/  IMAD.SHL.U32 R2, R2, 0x20, RZ ;  /* 0x0000002002027824 */ /* 0x000fe200078e00ff */
[----:B------:R-:W-:-:S04]  /*0270*/  SHF.L.U32 R4, R5, R4, RZ ;  /* 0x0000000405047219 */ /* 0x000fc800000006ff */
[----:B------:R-:W-:-:S05]  /*0280*/  LOP3.LUT R3, R4, R3, RZ, 0xfc, !PT ;  /* 0x0000000304037212 */ /* 0x000fca00078efcff */
[----:B------:R2:W-:Y:S04]  /*0290*/  ATOMS.OR RZ, [UR5], R3 ;  /* 0x00000003ffff798c */ /* 0x0005e8000b000005 */
[----:B------:R2:W-:Y:S01]  /*02a0*/  STS [UR4], R2 ;  /* 0x00000002ff007988 */ /* 0x0005e20008000804 */
[----:B------:R-:W-:Y:S05]  /*02b0*/  BRA `(.L_x_2) ;  /* 0x0000000000107947 */ /* 0x000fea0003800000 */
.L_x_1:
[----:B------:R-:W-:Y:S01]  /*02c0*/  IMAD.MOV.U32 R3, RZ, RZ, -0x1 ;  /* 0xffffffffff037424 */ /* 0x000fe200078e00ff */
[----:B------:R-:W-:-:S04]  /*02d0*/  MOV R2, 0x300 ;  /* 0x0000030000027802 */ /* 0x000fc80000000f00 */
[----:B------:R2:W-:Y:S03]  /*02e0*/  STS [UR4], R3 ;  /* 0x00000003ff007988 */ /* 0x0005e60008000804 */
[----:B-12---:R-:W-:Y:S05]  /*02f0*/  CALL.REL.NOINC `($__internal_1_$__cuda_sm10x_tcgen05_guardrail_trap_phase_invalid_during_alloc) ;  /* 0x00000030006c7944 */ /* 0x006fea0003c00000 */
.L_x_2:
[----:B------:R-:W-:Y:S05]  /*0300*/  WARPSYNC.ALL ;  /* 0x0000000000007948 */ /* 0x000fea0003800000 */
[----:B------:R-:W-:Y:S01]  /*0310*/  NOP ;  /* 0x0000000000007918 */ /* 0x000fe20000000000 */
.L_x_0:
[----:B------:R-:W3:Y:S08]  /*0320*/  S2UR UR4, SR_CgaCtaId ;  /* 0x00000000000479c3 */ /* 0x000ef00000008800 */
[----:B------:R-:W-:Y:S01]  /*0330*/  BAR.SYNC.DEFER_BLOCKING 0x0 ;  /* 0x0000000000007b1d */ /* 0x000fe20000010000 */
[----:B------:R-:W-:-:S05]  /*0340*/  LOP3.LUT R10, R0, 0x7f, RZ, 0xc0, !PT ;  /* 0x0000007f000a7812 */ /* 0x000fca00078ec0ff */
[----:B------:R-:W-:Y:S02]  /*0350*/  UMOV UR8, 0x400 ;  /* 0x0000040000087882 */ /* 0x000fe40000000000 */
[----:B------:R-:W4:Y:S08]  /*0360*/  LDC R4, c[0x0][0x398] ;  /* 0x0000e600ff047b82 */ /* 0x000f300000000800 */
[----:B------:R-:W5:Y:S01]  /*0370*/  LDC R13, c[0x0][0x3a0] ;  /* 0x0000e800ff0d7b82 */ /* 0x000f620000000800 */
[----:B---3--:R-:W-:-:S07]  /*0380*/  ULEA UR8, UR4, UR8, 0x18 ;  /* 0x0000000804087291 */ /* 0x008fce000f8ec0ff */
[----:B------:R-:W3:Y:S02]  /*0390*/  S2UR UR15, SR_CTAID.Y ;  /* 0x00000000000f79c3 */ /* 0x000ee40000002600 */
[----:B--2---:R-:W2:Y:S06]  /*03a0*/  LDS R3, [UR8] ;  /* 0x00000008ff037984 */ /* 0x004eac0008000800 */
[----:B------:R-:W-:Y:S06]  /*03b0*/  BAR.SYNC.DEFER_BLOCKING 0x0 ;  /* 0x0000000000007b1d */ /* 0x000fec0000010000 */
[----:B------:R-:W-:Y:S05]  /*03c0*/  @P2 BRA `(.L_x_5) ;  /* 0x0000000000182947 */ /* 0x000fea0003800000 */
[----:B------:R-:W-:Y:S01]  /*03d0*/  ELECT P0, URZ, PT ;  /* 0x0000000000ff782f */ /* 0x000fe20003800000 */
[----:B------:R-:W-:Y:S01]  /*03e0*/  IMAD.MOV.U32 R2, RZ, RZ, 0x1 ;  /* 0x00000001ff027424 */ /* 0x000fe200078e00ff */
[----:B------:R-:W-:Y:S01]  /*03f0*/  UMOV UR5, 0x40 ;  /* 0x0000004000057882 */ /* 0x000fe20000000000 */
[----:B------:R-:W-:Y:S01]  /*0400*/  UVIRTCOUNT.DEALLOC.SMPOOL 0x80 ;  /* 0x000000800000784c */ /* 0x000fe20000000000 */
[----:B------:R-:W-:-:S09]  /*0410*/  ULEA UR5, UR4, UR5, 0x18 ;  /* 0x0000000504057291 */ /* 0x000fd2000f8ec0ff */
[----:B------:R5:W-:Y:S03]  /*0420*/  @P0 STS.U8 [UR5], R2 ;  /* 0x00000002ff000988 */ /* 0x000be60008000005 */
.L_x_5:
[----:B------:R-:W5:Y:S01]  /*0430*/  S2UR UR4, SR_CTAID.Z ;  /* 0x00000000000479c3 */ /* 0x000f620000002700 */
[----:B------:R-:W4:Y:S01]  /*0440*/  LDCU UR5, c[0x0][0x370] ;  /* 0x00006e00ff0577ac */ /* 0x000f220008000800 */
[----:B------:R-:W-:Y:S01]  /*0450*/  ISETP.GE.U32.AND P0, PT, R10, 0x20, PT ;  /* 0x000000200a00780c */ /* 0x000fe20003f06070 */
[----:B----4-:R-:W-:Y:S01]  /*0460*/  VIADD R4, R4, 0xffffffff ;  /* 0xffffffff04047836 */ /* 0x010fe20000000000 */
[C---:B------:R-:W-:Y:S01]  /*0470*/  ISETP.NE.U32.AND P3, PT, R10.reuse, RZ, PT ;  /* 0x000000ff0a00720c */ /* 0x040fe20003f65070 */
[----:B------:R-:W5:Y:S01]  /*0480*/  LDCU UR6, c[0x0][0x374] ;  /* 0x00006e80ff0677ac */ /* 0x000f620008000800 */
[----:B------:R-:W-:Y:S01]  /*0490*/  LEA R11, R10, UR8, 0x2 ;  /* 0x000000080a0b7c11 */ /* 0x000fe2000f8e10ff */
[----:B-----5:R-:W-:Y:S01]  /*04a0*/  VIADD R12, R13, 0xffffffff ;  /* 0xffffffff0d0c7836 */ /* 0x020fe20000000000 */
[----:B------:R-:W4:Y:S01]  /*04b0*/  S2UR UR7, SR_CTAID.X ;  /* 0x00000000000779c3 */ /* 0x000f220000002500 */
[----:B------:R-:W5:Y:S01]  /*04c0*/  LDCU.64 UR20, c[0x0][0x3c0] ;  /* 0x00007800ff1477ac */ /* 0x000f620008000a00 */
[----:B--2---:R-:W-:Y:S01]  /*04d0*/  R2UR UR23, R3 ;  /* 0x00000000031772ca */ /* 0x004fe200000e0000 */
[----:B------:R-:W-:Y:S04]  /*04e0*/  BSSY.RECONVERGENT B0, `(.L_x_6) ;  /* 0x0000011000007945 */ /* 0x000fe80003800200 */
[----:B------:R2:W-:Y:S01]  /*04f0*/  @!P0 STS [R11], RZ ;  /* 0x000000ff0b008388 */ /* 0x0005e20000000800 */
[----:B------:R-:W-:-:S03]  /*0500*/  NOP ;  /* 0x0000000000007918 */ /* 0x000fc60000000000 */
[----:B------:R2:W-:Y:S01]  /*0510*/  @!P3 STS [UR8+0x24], R4 ;  /* 0x00002404ff00b988 */ /* 0x0005e20008000808 */
[----:B---3--:R-:W-:-:S03]  /*0520*/  UIMAD UR4, UR4, UR6, UR15 ;  /* 0x00000006040472a4 */ /* 0x008fc6000f8e020f */
[----:B------:R2:W-:Y:S01]  /*0530*/  @!P3 STS [UR8+0x20], R12 ;  /* 0x0000200cff00b988 */ /* 0x0005e20008000808 */
[----:B----4-:R-:W-:-:S04]  /*0540*/  UIMAD UR4, UR4, UR5, UR7 ;  /* 0x00000005040472a4 */ /* 0x010fc8000f8e0207 */
[----:B------:R-:W-:-:S04]  /*0550*/  UIMAD UR4, UR4, 0x180, URZ ;  /* 0x00000180040478a4 */ /* 0x000fc8000f8e02ff */
[----:B-----5:R-:W-:-:S04]  /*0560*/  UIADD3 UR24, UP0, UPT, UR4, UR20, URZ ;  /* 0x0000001404187290 */ /* 0x020fc8000ff1e0ff */
[----:B------:R-:W-:Y:S01]  /*0570*/  ULEA.HI.X.SX32 UR25, UR4, UR21, 0x1, UP0 ;  /* 0x0000001504197291 */ /* 0x000fe200080f0eff */
[----:B--2---:R-:W-:Y:S11]  /*0580*/  @P3 BRA `(.L_x_7) ;  /* 0x0000000000183947 */ /* 0x004ff60003800000 */
[----:B------:R-:W2:Y:S01]  /*0590*/  LDS R2, [UR8+0x8] ;  /* 0x00000808ff027984 */ /* 0x000ea20008000800 */
[----:B------:R-:W3:Y:S01]  /*05a0*/  LDC.64 R6, c[0x0][0x380] ;  /* 0x0000e000ff067b82 */ /* 0x000ee20000000a00 */
[----:B------:R-:W-:Y:S02]  /*05b0*/  IMAD.MOV.U32 R3, RZ, RZ, 0x70 ;  /* 0x00000070ff037424 */ /* 0x000fe400078e00ff */
[----:B---3--:R3:W-:Y:S03]  /*05c0*/  STS.64 [UR8], R6 ;  /* 0x00000006ff007988 */ /* 0x0087e60008000a08 */
[----:B--2---:R-:W-:-:S05]  /*05d0*/  LOP3.LUT R2, R2, 0x10, R3, 0xd8, !PT ;  /* 0x0000001002027812 */ /* 0x004fca00078ed803 */
[----:B------:R3:W-:Y:S02]  /*05e0*/  STS [UR8+0x8], R2 ;  /* 0x00000802ff007988 */ /* 0x0007e40008000808 */
.L_x_7:
[----:B------:R-:W-:Y:S05]  /*05f0*/  BSYNC.RECONVERGENT B0 ;  /* 0x0000000000007941 */ /* 0x000fea0003800200 */
.L_x_6:
[----:B------:R-:W-:Y:S04]  /*0600*/  BSSY.RECONVERGENT B0, `(.L_x_8) ;  /* 0x000000a000007945 */ /* 0x000fe80003800200 */
[----:B------:R-:W-:Y:S05]  /*0610*/  @P3 BRA `(.L_x_9) ;  /* 0x0000000000203947 */ /* 0x000fea0003800000 */
[----:B---3--:R-:W2:Y:S01]  /*0620*/  LDS R2, [UR8+0x34] ;  /* 0x00003408ff027984 */ /* 0x008ea20008000800 */
[----:B------:R-:W-:Y:S02]  /*0630*/  IMAD.MOV.U32 R3, RZ, RZ, 0x3f000000 ;  /* 0x3f000000ff037424 */ /* 0x000fe400078e00ff */
[----:B------:R-:W-:Y:S01]  /*0640*/  @!P3 IMAD.MOV.U32 R5, RZ, RZ, 0x7f ;  /* 0x0000007fff05b424 */ /* 0x000fe200078e00ff */
[----:B------:R-:W3:Y:S02]  /*0650*/  @!P3 LDS R6, [UR8+0x38] ;  /* 0x00003808ff06b984 */ /* 0x000ee40008000800 */
[----:B--2---:R-:W-:Y:S02]  /*0660*/  LOP3.LUT R2, R2, 0xff000000, R3, 0xb8, !PT ;  /* 0xff00000002027812 */ /* 0x004fe400078eb803 */
[----:B---3--:R-:W-:-:S03]  /*0670*/  @!P3 LOP3.LUT R3, R6, 0xff, R5, 0xb8, !PT ;  /* 0x000000ff0603b812 */ /* 0x008fc600078eb805 */
[----:B------:R2:W-:Y:S04]  /*0680*/  STS [UR8+0x34], R2 ;  /* 0x00003402ff007988 */ /* 0x0005e80008000808 */
[----:B------:R2:W-:Y:S02]  /*0690*/  @!P3 STS [UR8+0x38], R3 ;  /* 0x00003803ff00b988 */ /* 0x0005e40008000808 */
.L_x_9:
[----:B------:R-:W-:Y:S05]  /*06a0*/  BSYNC.RECONVERGENT B0 ;  /* 0x0000000000007941 */ /* 0x000fea0003800200 */
.L_x_8:
[----:B------:R-:W-:Y:S04]  /*06b0*/  BSSY.RECONVERGENT B0, `(.L_x_10) ;  /* 0x000000e000007945 */ /* 0x000fe80003800200 */
[----:B------:R-:W-:Y:S05]  /*06c0*/  @P3 BRA `(.L_x_11) ;  /* 0x0000000000303947 */ /* 0x000fea0003800000 */
[----:B--2---:R-:W2:Y:S01]  /*06d0*/  LDS R3, [UR8+0x34] ;  /* 0x00003408ff037984 */ /* 0x004ea20008000800 */
[----:B------:R-:W4:Y:S03]  /*06e0*/  LDC.64 R8, c[0x0][0x3a8] ;  /* 0x0000ea00ff087b82 */ /* 0x000f260000000a00 */
[----:B---3--:R-:W3:Y:S01]  /*06f0*/  LDS R2, [UR8+0x1c] ;  /* 0x00001c08ff027984 */ /* 0x008ee20008000800 */
[C---:B----4-:R-:W-:Y:S01]  /*0700*/  SHF.L.U64.HI R6, R8.reuse, 0x1, R9 ;  /* 0x0000000108067819 */ /* 0x050fe20000010209 */
[----:B------:R-:W-:-:S03]  /*0710*/  IMAD.SHL.U32 R5, R8, 0x2, RZ ;  /* 0x0000000208057824 */ /* 0x000fc600078e00ff */
[--C-:B------:R-:W-:Y:S02]  /*0720*/  SHF.R.U32.HI R7, RZ, 0x4, R6.reuse ;  /* 0x00000004ff077819 */ /* 0x100fe40000011606 */
[----:B------:R-:W-:-:S05]  /*0730*/  SHF.R.U64 R5, R5, 0x4, R6 ;  /* 0x0000000405057819 */ /* 0x000fca0000001206 */
[----:B------:R4:W-:Y:S01]  /*0740*/  STS [UR8+0xc], R5 ;  /* 0x00000c05ff007988 */ /* 0x0009e20008000808 */
[----:B--2---:R-:W-:Y:S02]  /*0750*/  LOP3.LUT R3, R3, 0x7, RZ, 0xb8, !PT ;  /* 0x0000000703037812 */ /* 0x004fe400078eb8ff */
[----:B---3--:R-:W-:-:S03]  /*0760*/  LOP3.LUT R2, R2, 0xf, R7, 0xb8, !PT ;  /* 0x0000000f02027812 */ /* 0x008fc600078eb807 */
[----:B------:R4:W-:Y:S04]  /*0770*/  STS [UR8+0x34], R3 ;  /* 0x00003403ff007988 */ /* 0x0009e80008000808 */
[----:B------:R4:W-:Y:S02]  /*0780*/  STS [UR8+0x1c], R2 ;  /* 0x00001c02ff007988 */ /* 0x0009e40008000808 */
.L_x_11:
[----:B------:R-:W-:Y:S05]  /*0790*/  BSYNC.RECONVERGENT B0 ;  /* 0x0000000000007941 */ /* 0x000fea0003800200 */
.L_x_10:
[----:B------:R-:W-:Y:S04]  /*07a0*/  BSSY.RECONVERGENT B1, `(.L_x_12) ;  /* 0x000001a000017945 */ /* 0x000fe80003800200 */
[----:B------:R-:W-:Y:S04]  /*07b0*/  BSSY.RELIABLE B0, `(.L_x_13) ;  /* 0x0000015000007945 */ /* 0x000fe80003800100 */
[----:B------:R-:W-:Y:S05]  /*07c0*/  @P3 BRA `(.L_x_14) ;  /* 0x0000000000203947 */ /* 0x000fea0003800000 */
[----:B--234-:R-:W2:Y:S02]  /*07d0*/  LDS R2, [UR8+0x34] ;  /* 0x00003408ff027984 */ /* 0x01cea40008000800 */
[----:B--2---:R-:W-:-:S05]  /*07e0*/  LOP3.LUT R2, R2, 0x38, RZ, 0xb8, !PT ;  /* 0x0000003802027812 */ /* 0x004fca00078eb8ff */
[----:B------:R2:W-:Y:S01]  /*07f0*/  STS [UR8+0x34], R2 ;  /* 0x00003402ff007988 */ /* 0x0005e20008000808 */
[----:B------:R-:W-:Y:S05]  /*0800*/  @P3 BRA `(.L_x_15) ;  /* 0x0000000000203947 */ /* 0x000fea0003800000 */
[----:B--2---:R-:W2:Y:S01]  /*0810*/  LDS R2, [UR8+0x8] ;  /* 0x00000808ff027984 */ /* 0x004ea20008000800 */
[----:B------:R-:W-:-:S05]  /*0820*/  IMAD.MOV.U32 R3, RZ, RZ, 0x780 ;  /* 0x00000780ff037424 */ /* 0x000fca00078e00ff */
[----:B--2---:R-:W-:-:S05]  /*0830*/  LOP3.LUT R2, R2, 0x500, R3, 0xd8, !PT ;  /* 0x0000050002027812 */ /* 0x004fca00078ed803 */
[----:B------:R5:W-:Y:S02]  /*0840*/  STS [UR8+0x8], R2 ;  /* 0x00000802ff007988 */ /* 0x000be40008000808 */
.L_x_14:
[----:B------:R-:W-:Y:S05]  /*0850*/  @P3 BRA `(.L_x_16) ;  /* 0x0000000000283947 */ /* 0x000fea0003800000 */
[----:B--2345:R-:W2:Y:S02]  /*0860*/  LDS R2, [UR8+0x8] ;  /* 0x00000808ff027984 */ /* 0x03cea40008000800 */
[----:B--2---:R-:W-:-:S05]  /*0870*/  LOP3.LUT R2, R2, 0x1800, RZ, 0xb8, !PT ;  /* 0x0000180002027812 */ /* 0x004fca00078eb8ff */
[----:B------:R3:W-:Y:S02]  /*0880*/  STS [UR8+0x8], R2 ;  /* 0x00000802ff007988 */ /* 0x0007e40008000808 */
.L_x_15:
[----:B------:R-:W-:Y:S05]  /*0890*/  @P3 BREAK.RELIABLE B0 ;  /* 0x0000000000003942 */ /* 0x000fea0003800100 */
[----:B------:R-:W-:Y:S05]  /*08a0*/  @P3 BRA `(.L_x_17) ;  /* 0x0000000000243947 */ /* 0x000fea0003800000 */
[----:B------:R-:W4:Y:S01]  /*08b0*/  LDS R3, [UR8+0x8] ;  /* 0x00000808ff037984 */ /* 0x000f220008000800 */
[----:B--23--:R-:W-:-:S05]  /*08c0*/  IMAD.MOV.U32 R2, RZ, RZ, 0x6000 ;  /* 0x00006000ff027424 */ /* 0x00cfca00078e00ff */
[----:B----4-:R-:W-:-:S04]  /*08d0*/  LOP3.LUT R2, R3, 0x6000, R2, 0xd8, !PT ;  /* 0x0000600003027812 */ /* 0x010fc800078ed802 */
[----:B------:R-:W-:-:S05]  /*08e0*/  LOP3.LUT R2, R2, 0x400000, RZ, 0xb8, !PT ;  /* 0x0040000002027812 */ /* 0x000fca00078eb8ff */
[----:B------:R2:W-:Y:S02]  /*08f0*/  STS [UR8+0x8], R2 ;  /* 0x00000802ff007988 */ /* 0x0005e40008000808 */
.L_x_16:
[----:B------:R-:W-:Y:S05]  /*0900*/  BSYNC.RELIABLE B0 ;  /* 0x0000000000007941 */ /* 0x000fea0003800100 */
.L_x_13:
[----:B--2345:R-:W2:Y:S02]  /*0910*/  @!P3 LDS R2, [UR8+0x8] ;  /* 0x00000808ff02b984 */ /* 0x03cea40008000800 */
[----:B--2---:R-:W-:-:S05]  /*0920*/  @!P3 LOP3.LUT R2, R2, 0x8000, RZ, 0xb8, !PT ;  /* 0x000080000202b812 */ /* 0x004fca00078eb8ff */
[----:B------:R4:W-:Y:S02]  /*0930*/  @!P3 STS [UR8+0x8], R2 ;  /* 0x00000802ff00b988 */ /* 0x0009e40008000808 */
.L_x_17:
[----:B------:R-:W-:Y:S05]  /*0940*/  BSYNC.RECONVERGENT B1 ;  /* 0x0000000000017941 */ /* 0x000fea0003800200 */
.L_x_12:
[----:B------:R-:W-:Y:S05]  /*0950*/  WARPSYNC.ALL ;  /* 0x0000000000007948 */ /* 0x000fea0003800000 */
[----:B------:R-:W-:Y:S01]  /*0960*/  NOP ;  /* 0x0000000000007918 */ /* 0x000fe20000000000 */
[----:B------:R-:W-:Y:S05]  /*0970*/  @P0 BRA `(.L_x_18) ;  /* 0x0000000000300947 */ /* 0x000fea0003800000 */
[----:B--234-:R-:W2:Y:S01]  /*0980*/  S2R R2, SR_LANEID ;  /* 0x0000000000027919 */ /* 0x01cea20000000000 */
[----:B------:R-:W-:Y:S05]  /*0990*/  WARPSYNC.ALL ;  /* 0x0000000000007948 */ /* 0x000fea0003800000 */
[----:B------:R-:W-:Y:S01]  /*09a0*/  NOP ;  /* 0x0000000000007918 */ /* 0x000fe20000000000 */
[----:B--2---:R-:W-:-:S05]  /*09b0*/  IMAD.SHL.U32 R5, R2, 0x4, RZ ;  /* 0x0000000402057824 */ /* 0x004fca00078e00ff */
[----:B------:R-:W2:Y:S01]  /*09c0*/  LDS R7, [R5+UR8] ;  /* 0x0000000805077984 */ /* 0x000ea20008000800 */
[----:B------:R-:W-:-:S05]  /*09d0*/  IADD3 R2, P1, PT, R5, UR24, RZ ;  /* 0x0000001805027c10 */ /* 0x000fca000ff3e0ff */
[----:B------:R-:W-:-:S05]  /*09e0*/  IMAD.X R3, RZ, RZ, UR25, P1 ;  /* 0x00000019ff037e24 */ /* 0x000fca00088e06ff */
[----:B--2---:R5:W2:Y:S01]  /*09f0*/  ATOMG.E.EXCH.STRONG.GPU PT, RZ, [R2], R7 ;  /* 0x0000000702ff73a8 */ /* 0x004aa200041ee100 */
[----:B------:R-:W-:-:S04]  /*0a00*/  DEPBAR {5,4,3,2,1,0} ;  /* 0x0000003f0000791a */ /* 0x000fc80000000000 */
[----:B------:R-:W3:Y:S02]  /*0a10*/  CCTL.E.C.LDCU.IV.DEEP [UR24] ;  /* 0x0000000018007540 */ /* 0x000ee40009c08000 */
[----:B---3--:R5:W-:Y:S01]  /*0a20*/  UTMACCTL.IV [UR24] ;  /* 0x00000000180079b9 */ /* 0x008be20008000000 */
[----:B------:R-:W-:Y:S01]  /*0a30*/  NOP ;  /* 0x0000000000007918 */ /* 0x000fe20000000000 */
.L_x_18:
[----:B------:R-:W-:Y:S05]  /*0a40*/  @P0 BRA `(.L_x_19) ;  /* 0x00000000000c0947 */ /* 0x000fea0003800000 */
[----:B------:R0:W-:Y:S01]  /*0a50*/  UTMACMDFLUSH ;  /* 0x00000000000079b7 */ /* 0x0001e20000000000 */
[----:B------:R-:W-:Y:S05]  /*0a60*/  @P0 BRA `(.L_x_19) ;  /* 0x0000000000040947 */ /* 0x000fea0003800000 */
[----:B------:R-:W-:-:S04]  /*0a70*/  DEPBAR.LE SB0, 0x0 ;  /* 0x000080000000791a */ /* 0x000fc80000000000 */
.L_x_19:
[----:B------:R-:W-:Y:S05]  /*0a80*/  WARPSYNC.ALL ;  /* 0x0000000000007948 */ /* 0x000fea0003800000 */
[----:B------:R-:W-:Y:S01]  /*0a90*/  NOP ;  /* 0x0000000000007918 */ /* 0x000fe20000000000 */
[----:B--2---:R-:W-:Y:S06]  /*0aa0*/  BAR.SYNC.DEFER_BLOCKING 0x0 ;  /* 0x0000000000007b1d */ /* 0x004fec0000010000 */
[----:B------:R-:W-:Y:S02]  /*0ab0*/  BSSY.RECONVERGENT B1, `(.L_x_20) ;  /* 0x000000b000017945 */ /* 0x000fe40003800200 */
[----:B------:R-:W-:Y:S06]  /*0ac0*/  BAR.SYNC.DEFER_BLOCKING 0x0 ;  /* 0x0000000000007b1d */ /* 0x000fec0000010000 */
[----:B------:R2:W-:Y:S01]  /*0ad0*/  @!P0 STS [R11], RZ ;  /* 0x000000ff0b008388 */ /* 0x0005e20000000800 */
[----:B------:R-:W-:Y:S01]  /*0ae0*/  NOP ;  /* 0x0000000000007918 */ /* 0x000fe20000000000 */
[----:B------:R-:W-:Y:S05]  /*0af0*/  @P3 BRA `(.L_x_21) ;  /* 0x0000000000183947 */ /* 0x000fea0003800000 */
[----:B---345:R-:W3:Y:S01]  /*0b00*/  LDS R2, [UR8+0x8] ;  /* 0x00000808ff027984 */ /* 0x038ee20008000800 */
[----:B------:R-:W4:Y:S01]  /*0b10*/  LDC.64 R6, c[0x0][0x388] ;  /* 0x0000e200ff067b82 */ /* 0x000f220000000a00 */
[----:B------:R-:W-:Y:S02]  /*0b20*/  IMAD.MOV.U32 R3, RZ, RZ, 0x70 ;  /* 0x00000070ff037424 */ /* 0x000fe400078e00ff */
[----:B----4-:R4:W-:Y:S03]  /*0b30*/  STS.64 [UR8], R6 ;  /* 0x00000006ff007988 */ /* 0x0109e60008000a08 */
[----:B---3--:R-:W-:-:S05]  /*0b40*/  LOP3.LUT R2, R2, 0x10, R3, 0xd8, !PT ;  /* 0x0000001002027812 */ /* 0x008fca00078ed803 */
[----:B------:R4:W-:Y:S02]  /*0b50*/  STS [UR8+0x8], R2 ;  /* 0x00000802ff007988 */ /* 0x0009e40008000808 */
.L_x_21:
[----:B-----5:R-:W-:Y:S05]  /*0b60*/  BSYNC.RECONVERGENT B1 ;  /* 0x0000000000017941 */ /* 0x020fea0003800200 */
.L_x_20:
[----:B------:R-:W-:Y:S04]  /*0b70*/  BSSY.RECONVERGENT B2, `(.L_x_22) ;  /* 0x000000f000027945 */ /* 0x000fe80003800200 */
[----:B------:R-:W-:Y:S04]  /*0b80*/  BSSY.RELIABLE B1, `(.L_x_23) ;  /* 0x000000c000017945 */ /* 0x000fe80003800100 */
[----:B------:R-:W-:Y:S05]  /*0b90*/  @P3 BRA `(.L_x_24) ;  /* 0x0000000000283947 */ /* 0x000fea0003800000 */
[----:B---34-:R-:W3:Y:S01]  /*0ba0*/  LDS R2, [UR8+0x34] ;  /* 0x00003408ff027984 */ /* 0x018ee20008000800 */
[----:B------:R-:W-:Y:S01]  /*0bb0*/  IMAD.MOV.U32 R3, RZ, RZ, 0x3f000000 ;  /* 0x3f000000ff037424 */ /* 0x000fe200078e00ff */
[----:B------:R-:W-:Y:S05]  /*0bc0*/  @P3 BREAK.RELIABLE B1 ;  /* 0x0000000000013942 */ /* 0x000fea0003800100 */
[----:B---3--:R-:W-:-:S05]  /*0bd0*/  LOP3.LUT R2, R2, 0xff000000, R3, 0xb8, !PT ;  /* 0xff00000002027812 */ /* 0x008fca00078eb803 */
[----:B------:R3:W-:Y:S01]  /*0be0*/  STS [UR8+0x34], R2 ;  /* 0x00003402ff007988 */ /* 0x0007e20008000808 */
[----:B------:R-:W-:Y:S05]  /*0bf0*/  @P3 BRA `(.L_x_25) ;  /* 0x0000000000183947 */ /* 0x000fea0003800000 */
[----:B---3--:R-:W3:Y:S01]  /*0c00*/  LDS R2, [UR8+0x38] ;  /* 0x00003808ff027984 */ /* 0x008ee20008000800 */
[----:B------:R-:W-:-:S05]  /*0c10*/  IMAD.MOV.U32 R3, RZ, RZ, 0xff ;  /* 0x000000ffff037424 */ /* 0x000fca00078e00ff */
[----:B---3--:R-:W-:-:S05]  /*0c20*/  LOP3.LUT R2, R2, 0xff, R3, 0xb8, !PT ;  /* 0x000000ff02027812 */ /* 0x008fca00078eb803 */
[----:B------:R5:W-:Y:S02]  /*0c30*/  STS [UR8+0x38], R2 ;  /* 0x00003802ff007988 */ /* 0x000be40008000808 */
.L_x_24:
[----:B------:R-:W-:Y:S05]  /*0c40*/  BSYNC.RELIABLE B1 ;  /* 0x0000000000017941 */ /* 0x000fea0003800100 */
.L_x_23:
[----:B------:R2:W-:Y:S02]  /*0c50*/  @!P3 STS [UR8+0x20], R12 ;  /* 0x0000200cff00b988 */ /* 0x0005e40008000808 */
.L_x_25:
[----:B------:R-:W-:Y:S05]  /*0c60*/  BSYNC.RECONVERGENT B2 ;  /* 0x0000000000027941 */ /* 0x000fea0003800200 */
.L_x_22:
[----:B------:R-:W-:Y:S05]  /*0c70*/  WARPSYNC.ALL ;  /* 0x0000000000007948 */ /* 0x000fea0003800000 */
[----:B------:R-:W-:Y:S01]  /*0c80*/  NOP ;  /* 0x0000000000007918 */ /* 0x000fe20000000000 */
[----:B------:R-:W2:Y:S01]  /*0c90*/  LDC R5, c[0x0][0x39c] ;  /* 0x0000e700ff057b82 */ /* 0x000ea20000000800 */
[----:B------:R-:W-:Y:S01]  /*0ca0*/  BSSY.RECONVERGENT B2, `(.L_x_26) ;  /* 0x0000010000027945 */ /* 0x000fe20003800200 */
[----:B--2---:R-:W-:-:S05]  /*0cb0*/  VIADD R5, R5, 0xffffffff ;  /* 0xffffffff05057836 */ /* 0x004fca0000000000 */
[----:B------:R2:W-:Y:S01]  /*0cc0*/  @!P3 STS [UR8+0x24], R5 ;  /* 0x00002405ff00b988 */ /* 0x0005e20008000808 */
[----:B------:R-:W-:Y:S05]  /*0cd0*/  @P3 BRA `(.L_x_27) ;  /* 0x0000000000303947 */ /* 0x000fea0003800000 */
[----:B------:R-:W2:Y:S01]  /*0ce0*/  LDS R3, [UR8+0x34] ;  /* 0x00003408ff037984 */ /* 0x000ea20008000800 */
[----:B----4-:R-:W4:Y:S03]  /*0cf0*/  LDC.64 R6, c[0x0][0x3b0] ;  /* 0x0000ec00ff067b82 */ /* 0x010f260000000a00 */
[----:B---3-5:R-:W3:Y:S01]  /*0d00*/  LDS R2, [UR8+0x1c] ;  /* 0x00001c08ff027984 */ /* 0x028ee20008000800 */
        /* <DEDUP_REMOVED lines=9> */
.L_x_27:
[----:B------:R-:W-:Y:S05]  /*0da0*/  BSYNC.RECONVERGENT B2 ;  /* 0x0000000000027941 */ /* 0x000fea0003800200 */
.L_x_26:
[----:B------:R-:W-:Y:S04]  /*0db0*/  BSSY.RECONVERGENT B3, `(.L_x_28) ;  /* 0x000001a000037945 */ /* 0x000fe80003800200 */
[----:B------:R-:W-:Y:S04]  /*0dc0*/  BSSY.RELIABLE B2, `(.L_x_29) ;  /* 0x0000015000027945 */ /* 0x000fe80003800100 */
[----:B------:R-:W-:Y:S05]  /*0dd0*/  @P3 BRA `(.L_x_30) ;  /* 0x0000000000203947 */ /* 0x000fea0003800000 */
[----:B---345:R-:W3:Y:S02]  /*0de0*/  LDS R2, [UR8+0x34] ;  /* 0x00003408ff027984 */ /* 0x038ee40008000800 */
[----:B---3--:R-:W-:-:S05]  /*0df0*/  LOP3.LUT R2, R2, 0x38, RZ, 0xb8, !PT ;  /* 0x0000003802027812 */ /* 0x008fca00078eb8ff */
[----:B------:R3:W-:Y:S01]  /*0e00*/  STS [UR8+0x34], R2 ;  /* 0x00003402ff007988 */ /* 0x0007e20008000808 */
[----:B------:R-:W-:Y:S05]  /*0e10*/  @P3 BRA `(.L_x_31) ;  /* 0x0000000000203947 */ /* 0x000fea0003800000 */
[----:B---3--:R-:W3:Y:S01]  /*0e20*/  LDS R2, [UR8+0x8] ;  /* 0x00000808ff027984 */ /* 0x008ee20008000800 */
[----:B------:R-:W-:-:S05]  /*0e30*/  IMAD.MOV.U32 R3, RZ, RZ, 0x780 ;  /* 0x00000780ff037424 */ /* 0x000fca00078e00ff */
[----:B---3--:R-:W-:-:S05]  /*0e40*/  LOP3.LUT R2, R2, 0x500, R3, 0xd8, !PT ;  /* 0x0000050002027812 */ /* 0x008fca00078ed803 */
[----:B------:R3:W-:Y:S02]  /*0e50*/  STS [UR8+0x8], R2 ;  /* 0x00000802ff007988 */ /* 0x0007e40008000808 */
.L_x_30:
[----:B------:R-:W-:Y:S05]  /*0e60*/  @P3 BRA `(.L_x_32) ;  /* 0x0000000000283947 */ /* 0x000fea0003800000 */
[----:B---345:R-:W3:Y:S02]  /*0e70*/  LDS R2, [UR8+0x8] ;  /* 0x00000808ff027984 */ /* 0x038ee40008000800 */
[----:B---3--:R-:W-:-:S05]  /*0e80*/  LOP3.LUT R2, R2, 0x1800, RZ, 0xb8, !PT ;  /* 0x0000180002027812 */ /* 0x008fca00078eb8ff */
[----:B------:R4:W-:Y:S02]  /*0e90*/  STS [UR8+0x8], R2 ;  /* 0x00000802ff007988 */ /* 0x0009e40008000808 */
.L_x_31:
[----:B------:R-:W-:Y:S05]  /*0ea0*/  @P3 BREAK.RELIABLE B2 ;  /* 0x0000000000023942 */ /* 0x000fea0003800100 */
[----:B------:R-:W-:Y:S05]  /*0eb0*/  @P3 BRA `(.L_x_33) ;  /* 0x0000000000243947 */ /* 0x000fea0003800000 */
[----:B---34-:R-:W3:Y:S01]  /*0ec0*/  LDS R2, [UR8+0x8] ;  /* 0x00000808ff027984 */ /* 0x018ee20008000800 */
[----:B------:R-:W-:-:S05]  /*0ed0*/  IMAD.MOV.U32 R3, RZ, RZ, 0x6000 ;  /* 0x00006000ff037424 */ /* 0x000fca00078e00ff */
[----:B---3--:R-:W-:-:S04]  /*0ee0*/  LOP3.LUT R2, R2, 0x6000, R3, 0xd8, !PT ;  /* 0x0000600002027812 */ /* 0x008fc800078ed803 */
[----:B------:R-:W-:-:S05]  /*0ef0*/  LOP3.LUT R2, R2, 0x400000, RZ, 0xb8, !PT ;  /* 0x0040000002027812 */ /* 0x000fca00078eb8ff */
[----:B------:R3:W-:Y:S02]  /*0f00*/  STS [UR8+0x8], R2 ;  /* 0x00000802ff007988 */ /* 0x0007e40008000808 */
.L_x_32:
[----:B------:R-:W-:Y:S05]  /*0f10*/  BSYNC.RELIABLE B2 ;  /* 0x0000000000027941 */ /* 0x000fea0003800100 */
.L_x_29:
[----:B---345:R-:W3:Y:S02]  /*0f20*/  @!P3 LDS R2, [UR8+0x8] ;  /* 0x00000808ff02b984 */ /* 0x038ee40008000800 */
[----:B---3--:R-:W-:-:S05]  /*0f30*/  @!P3 LOP3.LUT R2, R2, 0x8000, RZ, 0xb8, !PT ;  /* 0x000080000202b812 */ /* 0x008fca00078eb8ff */
[----:B------:R5:W-:Y:S02]  /*0f40*/  @!P3 STS [UR8+0x8], R2 ;  /* 0x00000802ff00b988 */ /* 0x000be40008000808 */
.L_x_33:
[----:B------:R-:W-:Y:S05]  /*0f50*/  BSYNC.RECONVERGENT B3 ;  /* 0x0000000000037941 */ /* 0x000fea0003800200 */
.L_x_28:
[----:B------:R-:W-:Y:S05]  /*0f60*/  WARPSYNC.ALL ;  /* 0x0000000000007948 */ /* 0x000fea0003800000 */
[----:B------:R-:W-:Y:S01]  /*0f70*/  NOP ;  /* 0x0000000000007918 */ /* 0x000fe20000000000 */
[----:B------:R-:W-:-:S04]  /*0f80*/  UIADD3 UR5, UPT, UPT, UR4, 0x80, URZ ;  /* 0x0000008004057890 */ /* 0x000fc8000fffe0ff */
[----:B------:R-:W-:-:S04]  /*0f90*/  UIADD3 UR26, UP0, UPT, UR5, UR20, URZ ;  /* 0x00000014051a7290 */ /* 0x000fc8000ff1e0ff */
[----:B------:R-:W-:Y:S01]  /*0fa0*/  ULEA.HI.X.SX32 UR27, UR5, UR21, 0x1, UP0 ;  /* 0x00000015051b7291 */ /* 0x000fe200080f0eff */
[----:B------:R-:W-:Y:S11]  /*0fb0*/  @P0 BRA `(.L_x_34) ;  /* 0x0000000000300947 */ /* 0x000ff60003800000 */
[----:B---345:R-:W3:Y:S01]  /*0fc0*/  S2R R2, SR_LANEID ;  /* 0x0000000000027919 */ /* 0x038ee20000000000 */
[----:B------:R-:W-:Y:S05]  /*0fd0*/  WARPSYNC.ALL ;  /* 0x0000000000007948 */ /* 0x000fea0003800000 */
[----:B------:R-:W-:Y:S01]  /*0fe0*/  NOP ;  /* 0x0000000000007918 */ /* 0x000fe20000000000 */
[----:B---3--:R-:W-:-:S05]  /*0ff0*/  IMAD.SHL.U32 R6, R2, 0x4, RZ ;  /* 0x0000000402067824 */ /* 0x008fca00078e00ff */
[----:B------:R-:W3:Y:S01]  /*1000*/  LDS R7, [R6+UR8] ;  /* 0x0000000806077984 */ /* 0x000ee20008000800 */
[----:B------:R-:W-:-:S05]  /*1010*/  IADD3 R2, P1, PT, R6, UR26, RZ ;  /* 0x0000001a06027c10 */ /* 0x000fca000ff3e0ff */
[----:B------:R-:W-:-:S05]  /*1020*/  IMAD.X R3, RZ, RZ, UR27, P1 ;  /* 0x0000001bff037e24 */ /* 0x000fca00088e06ff */
[----:B---3--:R3:W4:Y:S01]  /*1030*/  ATOMG.E.EXCH.STRONG.GPU PT, RZ, [R2], R7 ;  /* 0x0000000702ff73a8 */ /* 0x00872200041ee100 */
[----:B------:R-:W-:-:S04]  /*1040*/  DEPBAR {5,4,3,2,1,0} ;  /* 0x0000003f0000791a */ /* 0x000fc80000000000 */
[----:B------:R-:W5:Y:S02]  /*1050*/  CCTL.E.C.LDCU.IV.DEEP [UR26] ;  /* 0x000000001a007540 */ /* 0x000f640009c08000 */
[----:B-----5:R3:W-:Y:S01]  /*1060*/  UTMACCTL.IV [UR26] ;  /* 0x000000001a0079b9 */ /* 0x0207e20008000000 */
[----:B------:R-:W-:Y:S01]  /*1070*/  NOP ;  /* 0x0000000000007918 */ /* 0x000fe20000000000 */
.L_x_34:
[----:B------:R-:W-:Y:S05]  /*1080*/  @P0 BRA `(.L_x_35) ;  /* 0x00000000000c0947 */ /* 0x000fea0003800000 */
[----:B------:R0:W-:Y:S01]  /*1090*/  UTMACMDFLUSH ;  /* 0x00000000000079b7 */ /* 0x0001e20000000000 */
[----:B------:R-:W-:Y:S05]  /*10a0*/  @P0 BRA `(.L_x_35) ;  /* 0x0000000000040947 */ /* 0x000fea0003800000 */
[----:B------:R-:W-:-:S04]  /*10b0*/  DEPBAR.LE SB0, 0x0 ;  /* 0x000080000000791a */ /* 0x000fc80000000000 */
.L_x_35:
[----:B------:R-:W-:Y:S05]  /*10c0*/  WARPSYNC.ALL ;  /* 0x0000000000007948 */ /* 0x000fea0003800000 */
[----:B------:R-:W-:Y:S01]  /*10d0*/  NOP ;  /* 0x0000000000007918 */ /* 0x000fe20000000000 */
[----:B----4-:R-:W-:Y:S06]  /*10e0*/  BAR.SYNC.DEFER_BLOCKING 0x0 ;  /* 0x0000000000007b1d */ /* 0x010fec0000010000 */
[----:B------:R-:W-:Y:S02]  /*10f0*/  BSSY.RECONVERGENT B3, `(.L_x_36) ;  /* 0x000000b000037945 */ /* 0x000fe40003800200 */
[----:B------:R-:W-:Y:S06]  /*1100*/  BAR.SYNC.DEFER_BLOCKING 0x0 ;  /* 0x0000000000007b1d */ /* 0x000fec0000010000 */
[----:B------:R4:W-:Y:S01]  /*1110*/  @!P0 STS [R11], RZ ;  /* 0x000000ff0b008388 */ /* 0x0009e20000000800 */
[----:B------:R-:W-:Y:S01]  /*1120*/  NOP ;  /* 0x0000000000007918 */ /* 0x000fe20000000000 */
[----:B------:R-:W-:Y:S05]  /*1130*/  @P3 BRA `(.L_x_37) ;  /* 0x0000000000183947 */ /* 0x000fea0003800000 */
[----:B---3-5:R-:W3:Y:S01]  /*1140*/  LDS R2, [UR8+0x8] ;  /* 0x00000808ff027984 */ /* 0x028ee20008000800 */
[----:B------:R-:W5:Y:S01]  /*1150*/  LDC.64 R6, c[0x0][0x390] ;  /* 0x0000e400ff067b82 */ /* 0x000f620000000a00 */
[----:B------:R-:W-:Y:S02]  /*1160*/  IMAD.MOV.U32 R3, RZ, RZ, 0x70 ;  /* 0x00000070ff037424 */ /* 0x000fe400078e00ff */
[----:B-----5:R5:W-:Y:S03]  /*1170*/  STS.64 [UR8], R6 ;  /* 0x00000006ff007988 */ /* 0x020be60008000a08 */
[----:B---3--:R-:W-:-:S05]  /*1180*/  LOP3.LUT R2, R2, 0x10, R3, 0xd8, !PT ;  /* 0x0000001002027812 */ /* 0x008fca00078ed803 */
[----:B------:R5:W-:Y:S02]  /*1190*/  STS [UR8+0x8], R2 ;  /* 0x00000802ff007988 */ /* 0x000be40008000808 */
.L_x_37:
[----:B---3--:R-:W-:Y:S05]  /*11a0*/  BSYNC.RECONVERGENT B3 ;  /* 0x0000000000037941 */ /* 0x008fea0003800200 */
.L_x_36:
[----:B------:R-:W-:Y:S04]  /*11b0*/  BSSY.RECONVERGENT B4, `(.L_x_38) ;  /* 0x0000011000047945 */ /* 0x000fe80003800200 */
[----:B------:R-:W-:Y:S04]  /*11c0*/  BSSY.RELIABLE B3, `(.L_x_39) ;  /* 0x000000e000037945 */ /* 0x000fe80003800100 */
[----:B------:R-:W-:Y:S05]  /*11d0*/  @P3 BRA `(.L_x_40) ;  /* 0x0000000000243947 */ /* 0x000fea0003800000 */
[----:B-----5:R-:W3:Y:S01]  /*11e0*/  LDS R2, [UR8+0x34] ;  /* 0x00003408ff027984 */ /* 0x020ee20008000800 */
[----:B------:R-:W-:-:S05]  /*11f0*/  IMAD.MOV.U32 R3, RZ, RZ, 0x3f000000 ;  /* 0x3f000000ff037424 */ /* 0x000fca00078e00ff */
[----:B---3--:R-:W-:-:S05]  /*1200*/  LOP3.LUT R2, R2, 0xff000000, R3, 0xb8, !PT ;  /* 0xff00000002027812 */ /* 0x008fca00078eb803 */
[----:B------:R3:W-:Y:S01]  /*1210*/  STS [UR8+0x34], R2 ;  /* 0x00003402ff007988 */ /* 0x0007e20008000808 */
[----:B------:R-:W-:Y:S05]  /*1220*/  @P3 BRA `(.L_x_41) ;  /* 0x00000000001c3947 */ /* 0x000fea0003800000 */
[----:B---3--:R-:W3:Y:S01]  /*1230*/  LDS R2, [UR8+0x38] ;  /* 0x00003808ff027984 */ /* 0x008ee20008000800 */
[----:B------:R-:W-:-:S05]  /*1240*/  IMAD.MOV.U32 R3, RZ, RZ, 0x7f ;  /* 0x0000007fff037424 */ /* 0x000fca00078e00ff */
[----:B---3--:R-:W-:-:S05]  /*1250*/  LOP3.LUT R2, R2, 0xff, R3, 0xb8, !PT ;  /* 0x000000ff02027812 */ /* 0x008fca00078eb803 */
[----:B------:R3:W-:Y:S02]  /*1260*/  STS [UR8+0x38], R2 ;  /* 0x00003802ff007988 */ /* 0x0007e40008000808 */
.L_x_40:
[----:B------:R-:W-:Y:S05]  /*1270*/  @P3 BREAK.RELIABLE B3 ;  /* 0x0000000000033942 */ /* 0x000fea0003800100 */
[----:B------:R-:W-:Y:S05]  /*1280*/  @P3 BRA `(.L_x_42) ;  /* 0x00000000000c3947 */ /* 0x000fea0003800000 */
[----:B------:R2:W-:Y:S02]  /*1290*/  STS [UR8+0x20], R5 ;  /* 0x00002005ff007988 */ /* 0x0005e40008000808 */
.L_x_41:
[----:B------:R-:W-:Y:S05]  /*12a0*/  BSYNC.RELIABLE B3 ;  /* 0x0000000000037941 */ /* 0x000fea0003800100 */
.L_x_39:
[----:B------:R2:W-:Y:S02]  /*12b0*/  @!P3 STS [UR8+0x24], R4 ;  /* 0x00002404ff00b988 */ /* 0x0005e40008000808 */
.L_x_42:
[----:B------:R-:W-:Y:S05]  /*12c0*/  BSYNC.RECONVERGENT B4 ;  /* 0x0000000000047941 */ /* 0x000fea0003800200 */
.L_x_38:
[----:B------:R-:W-:Y:S05]  /*12d0*/  WARPSYNC.ALL ;  /* 0x0000000000007948 */ /* 0x000fea0003800000 */
[----:B------:R-:W-:Y:S01]  /*12e0*/  NOP ;  /* 0x0000000000007918 */ /* 0x000fe20000000000 */
[----:B------:R-:W-:Y:S04]  /*12f0*/  BSSY.RECONVERGENT B4, `(.L_x_43) ;  /* 0x000000e000047945 */ /* 0x000fe80003800200 */
[----:B------:R-:W-:Y:S05]  /*1300*/  @P3 BRA `(.L_x_44) ;  /* 0x0000000000303947 */ /* 0x000fea0003800000 */
[----:B------:R-:W2:Y:S02]  /*1310*/  LDS R3, [UR8+0x34] ;  /* 0x00003408ff037984 */ /* 0x000ea40008000800 */
[----:B--2---:R-:W2:Y:S02]  /*1320*/  LDC.64 R4, c[0x0][0x3b8] ;  /* 0x0000ee00ff047b82 */ /* 0x004ea40000000a00 */
[----:B---3-5:R-:W3:Y:S01]  /*1330*/  LDS R2, [UR8+0x1c] ;  /* 0x00001c08ff027984 */ /* 0x028ee20008000800 */
[C---:B--2---:R-:W-:Y:S01]  /*1340*/  SHF.L.U64.HI R5, R4.reuse, 0x1, R5 ;  /* 0x0000000104057819 */ /* 0x044fe20000010205 */
[----:B------:R-:W-:-:S03]  /*1350*/  IMAD.SHL.U32 R4, R4, 0x2, RZ ;  /* 0x0000000204047824 */ /* 0x000fc600078e00ff */
[--C-:B------:R-:W-:Y:S02]  /*1360*/  SHF.R.U32.HI R7, RZ, 0x4, R5.reuse ;  /* 0x00000004ff077819 */ /* 0x100fe40000011605 */
[----:B------:R-:W-:-:S05]  /*1370*/  SHF.R.U64 R4, R4, 0x4, R5 ;  /* 0x0000000404047819 */ /* 0x000fca0000001205 */
[----:B------:R2:W-:Y:S01]  /*1380*/  STS [UR8+0xc], R4 ;  /* 0x00000c04ff007988 */ /* 0x0005e20008000808 */
[----:B------:R-:W-:Y:S02]  /*1390*/  LOP3.LUT R3, R3, 0x7, RZ, 0xb8, !PT ;  /* 0x0000000703037812 */ /* 0x000fe400078eb8ff */
[----:B---3--:R-:W-:-:S03]  /*13a0*/  LOP3.LUT R2, R2, 0xf, R7, 0xb8, !PT ;  /* 0x0000000f02027812 */ /* 0x008fc600078eb807 */
[----:B------:R2:W-:Y:S04]  /*13b0*/  STS [UR8+0x34], R3 ;  /* 0x00003403ff007988 */ /* 0x0005e80008000808 */
[----:B------:R2:W-:Y:S02]  /*13c0*/  STS [UR8+0x1c], R2 ;  /* 0x00001c02ff007988 */ /* 0x0005e40008000808 */
.L_x_44:
[----:B------:R-:W-:Y:S05]  /*13d0*/  BSYNC.RECONVERGENT B4 ;  /* 0x0000000000047941 */ /* 0x000fea0003800200 */
.L_x_43:
[----:B------:R-:W-:Y:S04]  /*13e0*/  BSSY.RECONVERGENT B5, `(.L_x_45) ;  /* 0x000001a000057945 */ /* 0x000fe80003800200 */
[----:B------:R-:W-:Y:S04]  /*13f0*/  BSSY.RELIABLE B4, `(.L_x_46) ;  /* 0x0000015000047945 */ /* 0x000fe80003800100 */
[----:B------:R-:W-:Y:S05]  /*1400*/  @P3 BRA `(.L_x_47) ;  /* 0x0000000000203947 */ /* 0x000fea0003800000 */
[----:B--23-5:R-:W2:Y:S02]  /*1410*/  LDS R2, [UR8+0x34] ;  /* 0x00003408ff027984 */ /* 0x02cea40008000800 */
[----:B--2---:R-:W-:-:S05]  /*1420*/  LOP3.LUT R2, R2, 0x38, RZ, 0xb8, !PT ;  /* 0x0000003802027812 */ /* 0x004fca00078eb8ff */
[----:B------:R2:W-:Y:S01]  /*1430*/  STS [UR8+0x34], R2 ;  /* 0x00003402ff007988 */ /* 0x0005e20008000808 */
[----:B------:R-:W-:Y:S05]  /*1440*/  @P3 BRA `(.L_x_48) ;  /* 0x0000000000203947 */ /* 0x000fea0003800000 */
[----:B--2---:R-:W2:Y:S01]  /*1450*/  LDS R2, [UR8+0x8] ;  /* 0x00000808ff027984 */ /* 0x004ea20008000800 */
[----:B------:R-:W-:-:S05]  /*1460*/  IMAD.MOV.U32 R3, RZ, RZ, 0x780 ;  /* 0x00000780ff037424 */ /* 0x000fca00078e00ff */
[----:B--2---:R-:W-:-:S05]  /*1470*/  LOP3.LUT R2, R2, 0x500, R3, 0xd8, !PT ;  /* 0x0000050002027812 */ /* 0x004fca00078ed803 */
[----:B------:R2:W-:Y:S02]  /*1480*/  STS [UR8+0x8], R2 ;  /* 0x00000802ff007988 */ /* 0x0005e40008000808 */
.L_x_47:
[----:B------:R-:W-:Y:S05]  /*1490*/  @P3 BRA `(.L_x_49) ;  /* 0x0000000000283947 */ /* 0x000fea0003800000 */
[----:B--23-5:R-:W2:Y:S02]  /*14a0*/  LDS R2, [UR8+0x8] ;  /* 0x00000808ff027984 */ /* 0x02cea40008000800 */
[----:B--2---:R-:W-:-:S05]  /*14b0*/  LOP3.LUT R2, R2, 0x1800, RZ, 0xb8, !PT ;  /* 0x0000180002027812 */ /* 0x004fca00078eb8ff */
[----:B------:R3:W-:Y:S02]  /*14c0*/  STS [UR8+0x8], R2 ;  /* 0x00000802ff007988 */ /* 0x0007e40008000808 */
.L_x_48:
[----:B------:R-:W-:Y:S05]  /*14d0*/  @P3 BREAK.RELIABLE B4 ;  /* 0x0000000000043942 */ /* 0x000fea0003800100 */
[----:B------:R-:W-:Y:S05]  /*14e0*/  @P3 BRA `(.L_x_50) ;  /* 0x0000000000243947 */ /* 0x000fea0003800000 */
[----:B--23--:R-:W2:Y:S01]  /*14f0*/  LDS R2, [UR8+0x8] ;  /* 0x00000808ff027984 */ /* 0x00cea20008000800 */
[----:B------:R-:W-:-:S05]  /*1500*/  IMAD.MOV.U32 R3, RZ, RZ, 0x6000 ;  /* 0x00006000ff037424 */ /* 0x000fca00078e00ff */
[----:B--2---:R-:W-:-:S04]  /*1510*/  LOP3.LUT R2, R2, 0x6000, R3, 0xd8, !PT ;  /* 0x0000600002027812 */ /* 0x004fc800078ed803 */
[----:B------:R-:W-:-:S05]  /*1520*/  LOP3.LUT R2, R2, 0x400000, RZ, 0xb8, !PT ;  /* 0x0040000002027812 */ /* 0x000fca00078eb8ff */
[----:B------:R2:W-:Y:S02]  /*1530*/  STS [UR8+0x8], R2 ;  /* 0x00000802ff007988 */ /* 0x0005e40008000808 */
.L_x_49:
[----:B------:R-:W-:Y:S05]  /*1540*/  BSYNC.RELIABLE B4 ;  /* 0x0000000000047941 */ /* 0x000fea0003800100 */
.L_x_46:
[----:B--23-5:R-:W2:Y:S02]  /*1550*/  @!P3 LDS R2, [UR8+0x8] ;  /* 0x00000808ff02b984 */ /* 0x02cea40008000800 */
[----:B--2---:R-:W-:-:S05]  /*1560*/  @!P3 LOP3.LUT R2, R2, 0x8000, RZ, 0xb8, !PT ;  /* 0x000080000202b812 */ /* 0x004fca00078eb8ff */
[----:B------:R5:W-:Y:S02]  /*1570*/  @!P3 STS [UR8+0x8], R2 ;  /* 0x00000802ff00b988 */ /* 0x000be40008000808 */
.L_x_50:
[----:B------:R-:W-:Y:S05]  /*1580*/  BSYNC.RECONVERGENT B5 ;  /* 0x0000000000057941 */ /* 0x000fea0003800200 */
.L_x_45:
[----:B------:R-:W-:Y:S05]  /*1590*/  WARPSYNC.ALL ;  /* 0x0000000000007948 */ /* 0x000fea0003800000 */
[----:B------:R-:W-:Y:S01]  /*15a0*/  NOP ;  /* 0x0000000000007918 */ /* 0x000fe20000000000 */
[----:B------:R-:W-:-:S04]  /*15b0*/  UIADD3 UR4, UPT, UPT, UR4, 0x100, URZ ;  /* 0x0000010004047890 */ /* 0x000fc8000fffe0ff */
[----:B------:R-:W-:-:S04]  /*15c0*/  UIADD3 UR20, UP0, UPT, UR4, UR20, URZ ;  /* 0x0000001404147290 */ /* 0x000fc8000ff1e0ff */
[----:B------:R-:W-:Y:S01]  /*15d0*/  ULEA.HI.X.SX32 UR21, UR4, UR21, 0x1, UP0 ;  /* 0x0000001504157291 */ /* 0x000fe200080f0eff */
[----:B------:R-:W-:Y:S11]  /*15e0*/  @P0 BRA `(.L_x_51) ;  /* 0x0000000000300947 */ /* 0x000ff60003800000 */
[----:B--23-5:R-:W2:Y:S01]  /*15f0*/  S2R R2, SR_LANEID ;  /* 0x0000000000027919 */ /* 0x02cea20000000000 */
[----:B------:R-:W-:Y:S05]  /*1600*/  WARPSYNC.ALL ;  /* 0x0000000000007948 */ /* 0x000fea0003800000 */
[----:B------:R-:W-:Y:S01]  /*1610*/  NOP ;  /* 0x0000000000007918 */ /* 0x000fe20000000000 */
[----:B--2---:R-:W-:-:S05]  /*1620*/  IMAD.SHL.U32 R4, R2, 0x4, RZ ;  /* 0x0000000402047824 */ /* 0x004fca00078e00ff */
[----:B------:R-:W2:Y:S01]  /*1630*/  LDS R5, [R4+UR8] ;  /* 0x0000000804057984 */ /* 0x000ea20008000800 */
[----:B------:R-:W-:-:S05]  /*1640*/  IADD3 R2, P1, PT, R4, UR20, RZ ;  /* 0x0000001404027c10 */ /* 0x000fca000ff3e0ff */
[----:B------:R-:W-:-:S05]  /*1650*/  IMAD.X R3, RZ, RZ, UR21, P1 ;  /* 0x00000015ff037e24 */ /* 0x000fca00088e06ff */
[----:B--2---:R2:W3:Y:S01]  /*1660*/  ATOMG.E.EXCH.STRONG.GPU PT, RZ, [R2], R5 ;  /* 0x0000000502ff73a8 */ /* 0x0044e200041ee100 */
[----:B------:R-:W-:-:S04]  /*1670*/  DEPBAR {5,4,3,2,1,0} ;  /* 0x0000003f0000791a */ /* 0x000fc80000000000 */
[----:B------:R-:W5:Y:S02]  /*1680*/  CCTL.E.C.LDCU.IV.DEEP [UR20] ;  /* 0x0000000014007540 */ /* 0x000f640009c08000 */
[----:B-----5:R2:W-:Y:S01]  /*1690*/  UTMACCTL.IV [UR20] ;  /* 0x00000000140079b9 */ /* 0x0205e20008000000 */
[----:B------:R-:W-:Y:S01]  /*16a0*/  NOP ;  /* 0x0000000000007918 */ /* 0x000fe20000000000 */
.L_x_51:
[----:B------:R-:W-:Y:S05]  /*16b0*/  @P0 BRA `(.L_x_52) ;  /* 0x00000000000c0947 */ /* 0x000fea0003800000 */
[----:B------:R0:W-:Y:S01]  /*16c0*/  UTMACMDFLUSH ;  /* 0x00000000000079b7 */ /* 0x0001e20000000000 */
[----:B------:R-:W-:Y:S05]  /*16d0*/  @P0 BRA `(.L_x_52) ;  /* 0x0000000000040947 */ /* 0x000fea0003800000 */
[----:B------:R-:W-:-:S04]  /*16e0*/  DEPBAR.LE SB0, 0x0 ;  /* 0x000080000000791a */ /* 0x000fc80000000000 */
.L_x_52:
[----:B------:R-:W-:Y:S05]  /*16f0*/  WARPSYNC.ALL ;  /* 0x0000000000007948 */ /* 0x000fea0003800000 */
[----:B------:R-:W-:Y:S01]  /*1700*/  NOP ;  /* 0x0000000000007918 */ /* 0x000fe20000000000 */
[----:B---3--:R-:W-:Y:S01]  /*1710*/  BAR.SYNC.DEFER_BLOCKING 0x0 ;  /* 0x0000000000007b1d */ /* 0x008fe20000010000 */
[----:B--2--5:R-:W-:Y:S01]  /*1720*/  SHF.R.U32.HI R2, RZ, 0x5, R0 ;  /* 0x00000005ff027819 */ /* 0x024fe20000011600 */
[----:B------:R-:W-:-:S03]  /*1730*/  USHF.L.U32 UR15, UR15, 0x8, URZ ;  /* 0x000000080f0f7899 */ /* 0x000fc600080006ff */
[----:B------:R-:W-:Y:S01]  /*1740*/  R2UR UR22, R2 ;  /* 0x00000000021672ca */ /* 0x000fe200000e0000 */
[----:B------:R-:W-:Y:S01]  /*1750*/  VOTEU.ALL UP0, P3 ;  /* 0x0000000000ff7886 */ /* 0x000fe20001800000 */
[----:B------:R-:W-:Y:S01]  /*1760*/  UMOV UR4, 0x1 ;  /* 0x0000000100047882 */ /* 0x000fe20000000000 */
[----:B------:R-:W-:Y:S01]  /*1770*/  VOTEU.ALL UP1, P3 ;  /* 0x0000000000ff7886 */ /* 0x000fe20001820000 */
[----:B------:R-:W-:Y:S02]  /*1780*/  BSSY.RECONVERGENT B5, `(.L_x_53) ;  /* 0x0000018000057945 */ /* 0x000fe40003800200 */
[----:B------:R-:W-:-:S04]  /*1790*/  @!UP0 UIADD3 UR10, UPT, UPT, -UR4, 0x100000, URZ ;  /* 0x00100000040a8890 */ /* 0x000fc8000fffe1ff */
[----:B------:R-:W-:Y:S02]  /*17a0*/  @!UP0 USHF.L.U32 UR11, UR10, 0xb, URZ ;  /* 0x0000000b0a0b8899 */ /* 0x000fe400080006ff */
[----:B------:R-:W-:Y:S02]  /*17b0*/  @!UP0 USHF.L.U32 UR10, UR10, 0x1, URZ ;  /* 0x000000010a0a8899 */ /* 0x000fe400080006ff */
[----:B------:R-:W-:-:S04]  /*17c0*/  @!UP0 UIADD3 UR4, UPT, UPT, -UR4, 0x100000, URZ ;  /* 0x0010000004048890 */ /* 0x000fc8000fffe1ff */
[----:B------:R-:W-:Y:S02]  /*17d0*/  @!UP0 USHF.L.U32 UR5, UR4, 0xb, URZ ;  /* 0x0000000b04058899 */ /* 0x000fe400080006ff */
[----:B------:R-:W-:Y:S01]  /*17e0*/  @!UP0 USHF.L.U32 UR4, UR4, 0x1, URZ ;  /* 0x0000000104048899 */ /* 0x000fe200080006ff */
[----:B------:R-:W-:Y:S01]  /*17f0*/  VOTEU.ALL UP0, P3 ;  /* 0x0000000000ff7886 */ /* 0x000fe20001800000 */
[----:B------:R-:W2:Y:S04]  /*1800*/  FENCE.VIEW.ASYNC.S ;  /* 0x00000000000073c6 */ /* 0x000ea80000000000 */
[----:B--2---:R2:W3:Y:S06]  /*1810*/  @!UP0 SYNCS.EXCH.64 URZ, [UR8+0x24000], UR10 ;  /* 0x0240000a08ff85b2 */ /* 0x0044ec0008000100 */
[----:B------:R2:W3:Y:S02]  /*1820*/  @!UP1 SYNCS.EXCH.64 URZ, [UR8+0x24020], UR4 ;  /* 0x0240200408ff95b2 */ /* 0x0004e40008000100 */
[----:B---3--:R-:W-:Y:S06]  /*1830*/  BAR.SYNC.DEFER_BLOCKING 0x0 ;  /* 0x0000000000007b1d */ /* 0x008fec0000010000 */
[----:B------:R-:W-:Y:S05]  /*1840*/  @P3 BRA `(.L_x_54) ;  /* 0x00000000002c3947 */ /* 0x000fea0003800000 */
[----:B--2---:R-:W-:Y:S02]  /*1850*/  UMOV UR4, 0x1 ;  /* 0x0000000100047882 */ /* 0x004fe40000000000 */
[----:B------:R-:W-:-:S04]  /*1860*/  UIADD3 UR10, UPT, UPT, -UR4, 0x100000, URZ ;  /* 0x00100000040a7890 */ /* 0x000fc8000fffe1ff */
[----:B------:R-:W-:Y:S02]  /*1870*/  USHF.L.U32 UR11, UR10, 0xb, URZ ;  /* 0x0000000b0a0b7899 */ /* 0x000fe400080006ff */
[----:B------:R-:W-:Y:S02]  /*1880*/  USHF.L.U32 UR10, UR10, 0x1, URZ ;  /* 0x000000010a0a7899 */ /* 0x000fe400080006ff */
[----:B------:R-:W-:-:S04]  /*1890*/  UIADD3 UR4, UPT, UPT, -UR4, 0x100000, URZ ;  /* 0x0010000004047890 */ /* 0x000fc8000fffe1ff */
[----:B------:R-:W-:Y:S02]  /*18a0*/  USHF.L.U32 UR5, UR4, 0xb, URZ ;  /* 0x0000000b04057899 */ /* 0x000fe400080006ff */
[----:B------:R-:W-:Y:S01]  /*18b0*/  USHF.L.U32 UR4, UR4, 0x1, URZ ;  /* 0x0000000104047899 */ /* 0x000fe200080006ff */
[----:B------:R-:W2:Y:S03]  /*18c0*/  FENCE.VIEW.ASYNC.S ;  /* 0x00000000000073c6 */ /* 0x000ea60000000000 */
[----:B--2---:R3:W5:Y:S08]  /*18d0*/  SYNCS.EXCH.64 URZ, [UR8+0x24008], UR10 ;  /* 0x0240080a08ff75b2 */ /* 0x0047700008000100 */
[----:B------:R3:W2:Y:S02]  /*18e0*/  SYNCS.EXCH.64 URZ, [UR8+0x24028], UR4 ;  /* 0x0240280408ff75b2 */ /* 0x0006a40008000100 */
[----:B---3--:R-:W-:Y:S01]  /*18f0*/  NOP ;  /* 0x0000000000007918 */ /* 0x008fe20000000000 */
.L_x_54:
[----:B--2---:R-:W-:Y:S05]  /*1900*/  BSYNC.RECONVERGENT B5 ;  /* 0x0000000000057941 */ /* 0x004fea0003800200 */
.L_x_53:
[----:B-----5:R-:W-:Y:S01]  /*1910*/  BAR.SYNC.DEFER_BLOCKING 0x0 ;  /* 0x0000000000007b1d */ /* 0x020fe20000010000 */
[----:B------:R-:W-:Y:S01]  /*1920*/  UIADD3 UR12, UPT, UPT, UR8, 0x24020, URZ ;  /* 0x00024020080c7890 */ /* 0x000fe2000fffe0ff */
[----:B------:R-:W-:Y:S01]  /*1930*/  ISETP.GE.AND P0, PT, R13, 0x1, PT ;  /* 0x000000010d00780c */ /* 0x000fe20003f06270 */
[----:B------:R-:W-:-:S03]  /*1940*/  USHF.L.U32 UR19, UR7, 0x7, URZ ;  /* 0x0000000707137899 */ /* 0x000fc600080006ff */
[----:B------:R-:W-:Y:S04]  /*1950*/  BSSY.RECONVERGENT B5, `(.L_x_55) ;  /* 0x000000d000057945 */ /* 0x000fe80003800200 */
[----:B------:R-:W-:Y:S05]  /*1960*/  @P3 BRA `(.L_x_56) ;  /* 0x00000000002c3947 */ /* 0x000fea0003800000 */
[----:B------:R-:W-:Y:S02]  /*1970*/  UMOV UR4, 0x1 ;  /* 0x0000000100047882 */ /* 0x000fe40000000000 */
[----:B------:R-:W-:-:S04]  /*1980*/  UIADD3 UR10, UPT, UPT, -UR4, 0x100000, URZ ;  /* 0x00100000040a7890 */ /* 0x000fc8000fffe1ff */
[----:B------:R-:W-:Y:S02]  /*1990*/  USHF.L.U32 UR11, UR10, 0xb, URZ ;  /* 0x0000000b0a0b7899 */ /* 0x000fe400080006ff */
[----:B------:R-:W-:Y:S02]  /*19a0*/  USHF.L.U32 UR10, UR10, 0x1, URZ ;  /* 0x000000010a0a7899 */ /* 0x000fe400080006ff */
[----:B------:R-:W-:-:S04]  /*19b0*/  UIADD3 UR4, UPT, UPT, -UR4, 0x100000, URZ ;  /* 0x0010000004047890 */ /* 0x000fc8000fffe1ff */
[----:B------:R-:W-:Y:S02]  /*19c0*/  USHF.L.U32 UR5, UR4, 0xb, URZ ;  /* 0x0000000b04057899 */ /* 0x000fe400080006ff */
[----:B------:R-:W-:Y:S01]  /*19d0*/  USHF.L.U32 UR4, UR4, 0x1, URZ ;  /* 0x0000000104047899 */ /* 0x000fe200080006ff */
[----:B------:R-:W2:Y:S03]  /*19e0*/  FENCE.VIEW.ASYNC.S ;  /* 0x00000000000073c6 */ /* 0x000ea60000000000 */
[----:B--2---:R2:W3:Y:S08]  /*19f0*/  SYNCS.EXCH.64 URZ, [UR8+0x24010], UR10 ;  /* 0x0240100a08ff75b2 */ /* 0x0044f00008000100 */
[----:B------:R2:W5:Y:S01]  /*1a00*/  SYNCS.EXCH.64 URZ, [UR8+0x24030], UR4 ;  /* 0x0240300408ff75b2 */ /* 0x0005620008000100 */
[----:B------:R-:W-:Y:S01]  /*1a10*/  NOP ;  /* 0x0000000000007918 */ /* 0x000fe20000000000 */
.L_x_56:
[----:B--2---:R-:W-:Y:S05]  /*1a20*/  BSYNC.RECONVERGENT B5 ;  /* 0x0000000000057941 */ /* 0x004fea0003800200 */
.L_x_55:
[----:B------:R-:W-:Y:S05]  /*1a30*/  @!P0 BRA `(.L_x_57) ;  /* 0x0000000800748947 */ /* 0x000fea0003800000 */
[----:B---3-5:R-:W-:Y:S01]  /*1a40*/  BAR.SYNC.DEFER_BLOCKING 0x0 ;  /* 0x0000000000007b1d */ /* 0x028fe20000010000 */
[----:B------:R-:W-:Y:S01]  /*1a50*/  ELECT P1, URZ, PT ;  /* 0x0000000000ff782f */ /* 0x000fe20003820000 */
[----:B------:R-:W-:Y:S01]  /*1a60*/  @!P3 IMAD.MOV.U32 R2, RZ, RZ, 0xc000 ;  /* 0x0000c000ff02b424 */ /* 0x000fe200078e00ff */
[----:B------:R-:W-:Y:S02]  /*1a70*/  UIADD3 UR16, UPT, UPT, UR8, 0x18000, URZ ;  /* 0x0001800008107890 */ /* 0x000fe4000fffe0ff */
[----:B------:R-:W-:Y:S02]  /*1a80*/  ISETP.LT.U32.AND P1, PT, R10, 0x20, P1 ;  /* 0x000000200a00780c */ /* 0x000fe40000f21070 */
[----:B------:R-:W-:Y:S01]  /*1a90*/  ELECT P0, URZ, PT ;  /* 0x0000000000ff782f */ /* 0x000fe20003800000 */
[----:B------:R-:W-:-:S03]  /*1aa0*/  UMOV UR11, UR15 ;  /* 0x0000000f000b7c82 */ /* 0x000fc60008000000 */
[----:B------:R-:W-:-:S07]  /*1ab0*/  ISETP.LT.U32.AND P0, PT, R10, 0x20, P0 ;  /* 0x000000200a00780c */ /* 0x000fce0000701070 */
[----:B------:R-:W-:Y:S01]  /*1ac0*/  VOTEU.ANY UP0, P1 ;  /* 0x0000000000ff7886 */ /* 0x000fe20000800100 */
[----:B------:R-:W-:-:S04]  /*1ad0*/  VOTEU.ANY UP2, P1 ;  /* 0x0000000000ff7886 */ /* 0x000fc80000840100 */
[----:B------:R-:W-:Y:S02]  /*1ae0*/  @UP0 UIADD3 UR17, UPT, UPT, UR8, 0x24000, URZ ;  /* 0x0002400008110890 */ /* 0x000fe4000fffe0ff */
[----:B------:R2:W-:Y:S01]  /*1af0*/  @!P3 SYNCS.ARRIVE.TRANS64 RZ, [UR8+0x24000], R2 ;  /* 0x02400002ffffb9a7 */ /* 0x0005e20008000008 */
[----:B------:R-:W-:Y:S01]  /*1b00*/  @UP0 UMOV UR18, URZ ;  /* 0x000000ff00120c82 */ /* 0x000fe20008000000 */
[----:B------:R-:W-:Y:S01]  /*1b10*/  BAR.SYNC.DEFER_BLOCKING 0x0 ;  /* 0x0000000000007b1d */ /* 0x000fe20000010000 */
[----:B------:R-:W-:-:S05]  /*1b20*/  UISETP.NE.U32.AND UP0, UPT, UR22, URZ, UPT ;  /* 0x000000ff1600728c */ /* 0x000fca000bf05070 */
[----:B------:R-:W-:Y:S01]  /*1b30*/  VOTEU.ANY UP1, P0 ;  /* 0x0000000000ff7886 */ /* 0x000fe20000020100 */
[----:B------:R-:W-:-:S04]  /*1b40*/  VOTEU.ANY UP3, P0 ;  /* 0x0000000000ff7886 */ /* 0x000fc80000060100 */
[----:B------:R-:W-:Y:S01]  /*1b50*/  @UP1 UIADD3 UR9, UPT, UPT, UR8, 0x24000, URZ ;  /* 0x0002400008091890 */ /* 0x000fe2000fffe0ff */
[----:B------:R-:W-:Y:S01]  /*1b60*/  @UP1 UMOV UR10, URZ ;  /* 0x000000ff000a1c82 */ /* 0x000fe20008000000 */
[----:B------:R2:W-:Y:S01]  /*1b70*/  @UP2 UTMALDG.2D [UR16], [UR24] ;  /* 0x00000010180025b4 */ /* 0x0005e20008008000 */
[----:B------:R3:W-:Y:S06]  /*1b80*/  MEMBAR.ALL.CTA ;  /* 0x0000000000007992 */ /* 0x0007ec0000008000 */
[----:B---3--:R-:W3:Y:S02]  /*1b90*/  FENCE.VIEW.ASYNC.S ;  /* 0x00000000000073c6 */ /* 0x008ee40000000000 */
[----:B---3--:R-:W-:Y:S06]  /*1ba0*/  BAR.SYNC.DEFER_BLOCKING 0x0 ;  /* 0x0000000000007b1d */ /* 0x008fec0000010000 */
[----:B------:R2:W-:Y:S02]  /*1bb0*/  @UP3 UTMALDG.2D [UR8], [UR26] ;  /* 0x000000081a0035b4 */ /* 0x0005e40008008000 */
[----:B------:R-:W-:Y:S06]  /*1bc0*/  BAR.SYNC.DEFER_BLOCKING 0x0 ;  /* 0x0000000000007b1d */ /* 0x000fec0000010000 */
[----:B------:R-:W3:Y:S02]  /*1bd0*/  SYNCS.PHASECHK.TRANS64.TRYWAIT P0, [UR8+0x24000], RZ ;  /* 0x024000ffff0075a7 */ /* 0x000ee40008001108 */
[----:B--23--:R-:W-:Y:S05]  /*1be0*/  @!P0 BRA `(.L_x_58) ;  /* 0x0000001400f48947 */ /* 0x00cfea0003800000 */
.L_x_74:
[----:B------:R-:W-:Y:S05]  /*1bf0*/  BRA.U UP0, `(.L_x_59) ;  /* 0x0000000100747547 */ /* 0x000fea000b800000 */
[----:B------:R-:W-:Y:S02]  /*1c00*/  USHF.R.U32.HI UR6, URZ, 0x4, UR16 ;  /* 0x00000004ff067899 */ /* 0x000fe40008011610 */
[----:B------:R-:W-:Y:S02]  /*1c10*/  USHF.R.U32.HI UR10, URZ, 0x4, UR8 ;  /* 0x00000004ff0a7899 */ /* 0x000fe40008011608 */
[----:B------:R-:W-:Y:S02]  /*1c20*/  USGXT.U32 UR6, UR6, 0xe ;  /* 0x0000000e0606789a */ /* 0x000fe40008000000 */
[----:B------:R-:W-:Y:S02]  /*1c30*/  USGXT.U32 UR10, UR10, 0xe ;  /* 0x0000000e0a0a789a */ /* 0x000fe40008000000 */
[----:B------:R-:W-:Y:S02]  /*1c40*/  UIADD3 UR34, UP0, UPT, UR6, 0x2, URZ ;  /* 0x0000000206227890 */ /* 0x000fe4000ff1e0ff */
[----:B------:R-:W-:Y:S01]  /*1c50*/  UIADD3 UR32, UP1, UPT, UR10, 0x2, URZ ;  /* 0x000000020a207890 */ /* 0x000fe2000ff3e0ff */
[----:B------:R-:W-:Y:S01]  /*1c60*/  UMOV UR4, URZ ;  /* 0x000000ff00047c82 */ /* 0x000fe20008000000 */
[----:B------:R-:W-:Y:S01]  /*1c70*/  UMOV UR5, URZ ;  /* 0x000000ff00057c82 */ /* 0x000fe20008000000 */
[----:B------:R-:W-:-:S02]  /*1c80*/  UIADD3.X UR35, UPT, UPT, UR4, 0x40004040, URZ, UP0, !UPT ;  /* 0x4000404004237890 */ /* 0x000fc400087fe4ff */
[----:B------:R-:W-:Y:S02]  /*1c90*/  UIADD3.X UR33, UPT, UPT, UR5, 0x40004040, URZ, UP1, !UPT ;  /* 0x4000404005217890 */ /* 0x000fe40008ffe4ff */
[----:B------:R-:W-:Y:S02]  /*1ca0*/  UIADD3.64 UR4, UPT, UPT, UR34, 0x2, URZ ;  /* 0x0000000222047897 */ /* 0x000fe4000fffe0ff */
[----:B------:R-:W-:Y:S02]  /*1cb0*/  UIADD3.64 UR16, UPT, UPT, UR32, 0x2, URZ ;  /* 0x0000000220107897 */ /* 0x000fe4000fffe0ff */
[----:B------:R-:W-:Y:S02]  /*1cc0*/  UIADD3.64 UR28, UPT, UPT, UR34, 0x4, URZ ;  /* 0x00000004221c7897 */ /* 0x000fe4000fffe0ff */
[----:B------:R-:W-:Y:S01]  /*1cd0*/  UIADD3.64 UR30, UPT, UPT, UR32, 0x4, URZ ;  /* 0x00000004201e7897 */ /* 0x000fe2000fffe0ff */
[----:B------:R-:W-:Y:S01]  /*1ce0*/  UMOV UR36, 0x0 ;  /* 0x0000000000247882 */ /* 0x000fe20000000000 */
[----:B------:R-:W-:Y:S01]  /*1cf0*/  UMOV UR37, 0x8400490 ;  /* 0x0840049000257882 */ /* 0x000fe20000000000 */
[----:B------:R-:W-:Y:S01]  /*1d00*/  UMOV UR7, 0x40004040 ;  /* 0x4000404000077882 */ /* 0x000fe20000000000 */
[----:B------:R-:W-:Y:S01]  /*1d10*/  UMOV UR11, 0x40004040 ;  /* 0x40004040000b7882 */ /* 0x000fe20000000000 */
[----:B------:R-:W-:Y:S01]  /*1d20*/  UMOV UR38, 0x0 ;  /* 0x0000000000267882 */ /* 0x000fe20000000000 */
[----:B------:R-:W-:Y:S01]  /*1d30*/  UMOV UR39, 0x8400490 ;  /* 0x0840049000277882 */ /* 0x000fe20000000000 */
[----:B------:R-:W-:Y:S01]  /*1d40*/  UMOV UR40, 0x0 ;  /* 0x0000000000287882 */ /* 0x000fe20000000000 */
[----:B------:R-:W-:Y:S01]  /*1d50*/  UMOV UR41, 0x8400490 ;  /* 0x0840049000297882 */ /* 0x000fe20000000000 */
[----:B------:R2:W-:Y:S01]  /*1d60*/  UTCHMMA gdesc[UR6], gdesc[UR10], tmem[UR23], tmem[UR36], idesc[UR37], !UPT ;  /* 0x00ff240a060075ea */ /* 0x0005e2000f800017 */
[----:B------:R-:W-:Y:S01]  /*1d70*/  UMOV UR42, 0x0 ;  /* 0x00000000002a7882 */ /* 0x000fe20000000000 */
[----:B------:R-:W-:Y:S01]  /*1d80*/  UMOV UR43, 0x8400490 ;  /* 0x08400490002b7882 */ /* 0x000fe20000000000 */
[----:B------:R2:W-:Y:S01]  /*1d90*/  UTCHMMA gdesc[UR34], gdesc[UR32], tmem[UR23], tmem[UR38], idesc[UR39], UPT ;  /* 0x00ff2620220075ea */ /* 0x0005e2000b800017 */
[----:B------:R2:W-:Y:S01]  /*1da0*/  UTCHMMA gdesc[UR4], gdesc[UR16], tmem[UR23], tmem[UR40], idesc[UR41], UPT ;  /* 0x00ff2810040075ea */ /* 0x0005e2000b800017 */
[----:B------:R2:W-:Y:S01]  /*1db0*/  UTCHMMA gdesc[UR28], gdesc[UR30], tmem[UR23], tmem[UR42], idesc[UR43], UPT ;  /* 0x00ff2a1e1c0075ea */ /* 0x0005e2000b800017 */
[----:B------:R-:W-:Y:S01]  /*1dc0*/  NOP ;  /* 0x0000000000007918 */ /* 0x000fe20000000000 */
.L_x_59:
[----:B------:R-:W-:Y:S01]  /*1dd0*/  ELECT P0, URZ, PT ;  /* 0x0000000000ff782f */ /* 0x000fe20003800000 */
[----:B--2---:R-:W-:Y:S01]  /*1de0*/  UMOV UR4, UR12 ;  /* 0x0000000c00047c82 */ /* 0x004fe20008000000 */
[----:B------:R-:W-:Y:S02]  /*1df0*/  UMOV UR5, URZ ;  /* 0x000000ff00057c82 */ /* 0x000fe40008000000 */
[----:B------:R-:W-:-:S13]  /*1e00*/  ISETP.LT.U32.AND P0, PT, R10, 0x20, P0 ;  /* 0x000000200a00780c */ /* 0x000fda0000701070 */
[----:B------:R-:W-:Y:S01]  /*1e10*/  VOTEU.ANY UP0, P0 ;  /* 0x0000000000ff7886 */ /* 0x000fe20000000100 */
[----:B------:R-:W-:Y:S01]  /*1e20*/  VOTEU.ANY UP1, P0 ;  /* 0x0000000000ff7886 */ /* 0x000fe20000020100 */
[----:B------:R-:W-:-:S03]  /*1e30*/  ISETP.GE.U32.AND P0, PT, R13, 0x41, PT ;  /* 0x000000410d00780c */ /* 0x000fc60003f06070 */
[----:B------:R-:W-:Y:S02]  /*1e40*/  @UP0 UMOV UR4, UR4 ;  /* 0x0000000400040c82 */ /* 0x000fe40008000000 */
[----:B------:R2:W-:Y:S01]  /*1e50*/  @UP1 UTCBAR [UR4], URZ ;  /* 0x000000ff040013e9 */ /* 0x0005e200080000ff */
[----:B------:R-:W-:Y:S06]  /*1e60*/  BAR.SYNC.DEFER_BLOCKING 0x0 ;  /* 0x0000000000007b1d */ /* 0x000fec0000010000 */
[----:B------:R-:W3:Y:S02]  /*1e70*/  SYNCS.PHASECHK.TRANS64.TRYWAIT P1, [UR8+0x24020], RZ ;  /* 0x024020ffff0075a7 */ /* 0x000ee40008021108 */
[----:B--23--:R-:W-:Y:S05]  /*1e80*/  @!P1 BRA `(.L_x_60) ;  /* 0x0000001400589947 */ /* 0x00cfea0003800000 */
.L_x_75:
[----:B------:R-:W-:Y:S01]  /*1e90*/  UMOV UR4, URZ ;  /* 0x000000ff00047c82 */ /* 0x000fe20008000000 */
[----:B------:R-:W-:Y:S05]  /*1ea0*/  @!P0 BRA `(.L_x_57) ;  /* 0x0000000400588947 */ /* 0x000fea0003800000 */
[----:B------:R-:W2:Y:S01]  /*1eb0*/  LDCU UR29, c[0x0][0x3a0] ;  /* 0x00007400ff1d77ac */ /* 0x000ea20008000800 */
[----:B------:R-:W-:Y:S01]  /*1ec0*/  UMOV UR9, 0x1 ;  /* 0x0000000100097882 */ /* 0x000fe20000000000 */
[----:B------:R-:W-:-:S05]  /*1ed0*/  UMOV UR18, 0x40 ;  /* 0x0000004000127882 */ /* 0x000fca0000000000 */
.L_x_64:
[----:B------:R-:W-:Y:S01]  /*1ee0*/  BAR.SYNC.DEFER_BLOCKING 0x0 ;  /* 0x0000000000007b1d */ /* 0x000fe20000010000 */
[----:B------:R-:W-:Y:S01]  /*1ef0*/  ULEA UR28, UR9, UR8, 0x3 ;  /* 0x00000008091c7291 */ /* 0x000fe2000f8e18ff */
[----:B------:R-:W-:Y:S01]  /*1f00*/  @!P3 IMAD.MOV.U32 R2, RZ, RZ, 0xc000 ;  /* 0x0000c000ff02b424 */ /* 0x000fe200078e00ff */
[----:B------:R-:W-:Y:S01]  /*1f10*/  ELECT P1, URZ, PT ;  /* 0x0000000000ff782f */ /* 0x000fe20003820000 */
[----:B------:R-:W-:-:S03]  /*1f20*/  ULEA UR16, UR9, UR8, 0xe ;  /* 0x0000000809107291 */ /* 0x000fc6000f8e70ff */
[----:B------:R-:W-:Y:S02]  /*1f30*/  ISETP.LT.U32.AND P1, PT, R10, 0x20, P1 ;  /* 0x000000200a00780c */ /* 0x000fe40000f21070 */
[----:B------:R-:W-:Y:S01]  /*1f40*/  ELECT P0, URZ, PT ;  /* 0x0000000000ff782f */ /* 0x000fe20003800000 */
[----:B------:R-:W-:-:S03]  /*1f50*/  UIADD3 UR16, UPT, UPT, UR16, 0x18000, URZ ;  /* 0x0001800010107890 */ /* 0x000fc6000fffe0ff */
[----:B------:R-:W-:Y:S01]  /*1f60*/  ISETP.LT.U32.AND P0, PT, R10, 0x20, P0 ;  /* 0x000000200a00780c */ /* 0x000fe20000701070 */
[----:B------:R-:W-:Y:S01]  /*1f70*/  ULEA UR12, UR9, UR8, 0xf ;  /* 0x00000008090c7291 */ /* 0x000fe2000f8e78ff */
[----:B------:R-:W-:Y:S01]  /*1f80*/  UMOV UR14, UR18 ;  /* 0x00000012000e7c82 */ /* 0x000fe20008000000 */
[----:B------:R-:W-:-:S04]  /*1f90*/  USHF.L.U32 UR5, UR4, 0x1f, URZ ;  /* 0x0000001f04057899 */ /* 0x000fc800080006ff */
[----:B------:R-:W-:Y:S01]  /*1fa0*/  VOTEU.ANY UP0, P1 ;  /* 0x0000000000ff7886 */ /* 0x000fe20000800100 */
[----:B------:R3:W-:Y:S04]  /*1fb0*/  @!P3 SYNCS.ARRIVE.TRANS64 RZ, [UR28+0x24000], R2 ;  /* 0x02400002ffffb9a7 */ /* 0x0007e8000800001c */
[----:B------:R-:W-:Y:S01]  /*1fc0*/  @UP0 UIADD3 UR17, UPT, UPT, UR28, 0x24000, URZ ;  /* 0x000240001c110890 */ /* 0x000fe2000fffe0ff */
[----:B------:R-:W-:Y:S01]  /*1fd0*/  VOTEU.ANY UP0, P1 ;  /* 0x0000000000ff7886 */ /* 0x000fe20000800100 */
[----:B------:R-:W-:Y:S01]  /*1fe0*/  BAR.SYNC.DEFER_BLOCKING 0x0 ;  /* 0x0000000000007b1d */ /* 0x000fe20000010000 */
[----:B---3--:R-:W-:-:S05]  /*1ff0*/  IMAD.U32 R2, RZ, RZ, UR5 ;  /* 0x00000005ff027e24 */ /* 0x008fca000f8e00ff */
[----:B------:R-:W-:-:S05]  /*2000*/  VOTEU.ANY UP1, P0 ;  /* 0x0000000000ff7886 */ /* 0x000fca0000020100 */
[----:B------:R-:W-:Y:S01]  /*2010*/  @UP1 UIADD3 UR13, UPT, UPT, UR28, 0x24000, URZ ;  /* 0x000240001c0d1890 */ /* 0x000fe2000fffe0ff */
[----:B------:R-:W-:Y:S01]  /*2020*/  VOTEU.ANY UP1, P0 ;  /* 0x0000000000ff7886 */ /* 0x000fe20000020100 */
[----:B------:R3:W-:Y:S01]  /*2030*/  @UP0 UTMALDG.2D [UR16], [UR24] ;  /* 0x00000010180005b4 */ /* 0x0007e20008008000 */
[----:B------:R-:W-:Y:S01]  /*2040*/  UISETP.NE.U32.AND UP0, UPT, UR22, URZ, UPT ;  /* 0x000000ff1600728c */ /* 0x000fe2000bf05070 */
[----:B------:R5:W-:Y:S06]  /*2050*/  MEMBAR.ALL.CTA ;  /* 0x0000000000007992 */ /* 0x000bec0000008000 */
[----:B-----5:R-:W5:Y:S02]  /*2060*/  FENCE.VIEW.ASYNC.S ;  /* 0x00000000000073c6 */ /* 0x020f640000000000 */
[----:B-----5:R-:W-:Y:S06]  /*2070*/  BAR.SYNC.DEFER_BLOCKING 0x0 ;  /* 0x0000000000007b1d */ /* 0x020fec0000010000 */
[----:B------:R3:W-:Y:S02]  /*2080*/  @UP1 UTMALDG.2D [UR12], [UR26] ;  /* 0x0000000c1a0015b4 */ /* 0x0007e40008008000 */
[----:B------:R-:W-:Y:S06]  /*2090*/  BAR.SYNC.DEFER_BLOCKING 0x0 ;  /* 0x0000000000007b1d */ /* 0x000fec0000010000 */
[----:B------:R-:W5:Y:S02]  /*20a0*/  SYNCS.PHASECHK.TRANS64.TRYWAIT P0, [UR28+0x24000], R2 ;  /* 0x02400002ff0075a7 */ /* 0x000f64000800111c */
[----:B---3-5:R-:W-:Y:S05]  /*20b0*/  @!P0 BRA `(.L_x_61) ;  /* 0x0000001000d88947 */ /* 0x028fea0003800000 */
.L_x_76:
        /* <DEDUP_REMOVED lines=11> */
[----:B------:R-:W-:Y:S02]  /*2170*/  UIADD3 UR6, UP0, UPT, UR16, 0x2, URZ ;  /* 0x0000000210067890 */ /* 0x000fe4000ff1e0ff */
[----:B------:R-:W-:Y:S02]  /*2180*/  UIADD3 UR32, UP1, UPT, UR30, 0x2, URZ ;  /* 0x000000021e207890 */ /* 0x000fe4000ff3e0ff */
[----:B------:R-:W-:Y:S02]  /*2190*/  UIADD3 UR34, UP2, UPT, UR16, 0x4, URZ ;  /* 0x0000000410227890 */ /* 0x000fe4000ff5e0ff */
[----:B------:R-:W-:Y:S02]  /*21a0*/  UIADD3 UR36, UP3, UPT, UR30, 0x4, URZ ;  /* 0x000000041e247890 */ /* 0x000fe4000ff7e0ff */
[----:B------:R-:W-:-:S02]  /*21b0*/  UIADD3.X UR7, UPT, UPT, UR17, URZ, URZ, UP0, !UPT ;  /* 0x000000ff11077290 */ /* 0x000fc400087fe4ff */
[----:B------:R-:W-:Y:S02]  /*21c0*/  UIADD3.X UR33, UPT, UPT, UR31, URZ, URZ, UP1, !UPT ;  /* 0x000000ff1f217290 */ /* 0x000fe40008ffe4ff */
[----:B------:R-:W-:Y:S02]  /*21d0*/  UIADD3.X UR35, UPT, UPT, UR17, URZ, URZ, UP2, !UPT ;  /* 0x000000ff11237290 */ /* 0x000fe400097fe4ff */
[----:B------:R-:W-:Y:S01]  /*21e0*/  UIADD3.X UR37, UPT, UPT, UR31, URZ, URZ, UP3, !UPT ;  /* 0x000000ff1f257290 */ /* 0x000fe20009ffe4ff */
        /* <DEDUP_REMOVED lines=8> */
[----:B------:R3:W-:Y:S01]  /*2270*/  UTCHMMA gdesc[UR10], gdesc[UR12], tmem[UR23], tmem[UR38], idesc[UR39], UPT ;  /* 0x00ff260c0a0075ea */ /* 0x0007e2000b800017 */
[----:B------:R-:W-:Y:S01]  /*2280*/  UMOV UR44, 0x0 ;  /* 0x00000000002c7882 */ /* 0x000fe20000000000 */
[----:B------:R-:W-:Y:S01]  /*2290*/  UMOV UR45, 0x8400490 ;  /* 0x08400490002d7882 */ /* 0x000fe20000000000 */
[----:B------:R3:W-:Y:S01]  /*22a0*/  UTCHMMA gdesc[UR16], gdesc[UR30], tmem[UR23], tmem[UR40], idesc[UR41], UPT ;  /* 0x00ff281e100075ea */ /* 0x0007e2000b800017 */
[----:B------:R3:W-:Y:S01]  /*22b0*/  UTCHMMA gdesc[UR6], gdesc[UR32], tmem[UR23], tmem[UR42], idesc[UR43], UPT ;  /* 0x00ff2a20060075ea */ /* 0x0007e2000b800017 */
[----:B------:R3:W-:Y:S01]  /*22c0*/  UTCHMMA gdesc[UR34], gdesc[UR36], tmem[UR23], tmem[UR44], idesc[UR45], UPT ;  /* 0x00ff2c24220075ea */ /* 0x0007e2000b800017 */
[----:B------:R-:W-:Y:S01]  /*22d0*/  NOP ;  /* 0x0000000000007918 */ /* 0x000fe20000000000 */
.L_x_62:
[----:B------:R-:W-:Y:S01]  /*22e0*/  ELECT P0, URZ, PT ;  /* 0x0000000000ff782f */ /* 0x000fe20003800000 */
[----:B---3--:R-:W-:-:S03]  /*22f0*/  UIADD3 UR6, UPT, UPT, UR28, 0x24020, URZ ;  /* 0x000240201c067890 */ /* 0x008fc6000fffe0ff */
[----:B------:R-:W-:Y:S01]  /*2300*/  ISETP.LT.U32.AND P0, PT, R10, 0x20, P0 ;  /* 0x000000200a00780c */ /* 0x000fe20000701070 */
[----:B------:R-:W-:-:S12]  /*2310*/  UMOV UR7, URZ ;  /* 0x000000ff00077c82 */ /* 0x000fd80008000000 */
[----:B------:R-:W-:Y:S01]  /*2320*/  VOTEU.ANY UP0, P0 ;  /* 0x0000000000ff7886 */ /* 0x000fe20000000100 */
[----:B------:R-:W-:-:S04]  /*2330*/  VOTEU.ANY UP1, P0 ;  /* 0x0000000000ff7886 */ /* 0x000fc80000020100 */
[----:B------:R-:W-:Y:S02]  /*2340*/  @UP0 UMOV UR6, UR6 ;  /* 0x0000000600060c82 */ /* 0x000fe40008000000 */
[----:B------:R3:W-:Y:S01]  /*2350*/  @UP1 UTCBAR [UR6], URZ ;  /* 0x000000ff060013e9 */ /* 0x0007e200080000ff */
[----:B------:R-:W-:Y:S06]  /*2360*/  BAR.SYNC.DEFER_BLOCKING 0x0 ;  /* 0x0000000000007b1d */ /* 0x000fec0000010000 */
[----:B------:R-:W5:Y:S02]  /*2370*/  SYNCS.PHASECHK.TRANS64.TRYWAIT P0, [UR28+0x24020], R2 ;  /* 0x02402002ff0075a7 */ /* 0x000f64000800111c */
[----:B---3-5:R-:W-:Y:S05]  /*2380*/  @!P0 BRA `(.L_x_63) ;  /* 0x0000001000308947 */ /* 0x028fea0003800000 */
.L_x_77:
[----:B------:R-:W-:Y:S02]  /*2390*/  UIADD3 UR9, UPT, UPT, UR9, 0x1, URZ ;  /* 0x0000000109097890 */ /* 0x000fe4000fffe0ff */
[----:B------:R-:W-:Y:S02]  /*23a0*/  UIADD3 UR18, UPT, UPT, UR18, 0x40, URZ ;  /* 0x0000004012127890 */ /* 0x000fe4000fffe0ff */
[----:B------:R-:W-:-:S04]  /*23b0*/  UISETP.NE.U32.AND UP0, UPT, UR9, 0x3, UPT ;  /* 0x000000030900788c */ /* 0x000fc8000bf05070 */
[----:B------:R-:W-:Y:S02]  /*23c0*/  USEL UR5, URZ, 0x1, UP0 ;  /* 0x00000001ff057887 */ /* 0x000fe40008000000 */
[----:B------:R-:W-:Y:S02]  /*23d0*/  USEL UR9, UR9, URZ, UP0 ;  /* 0x000000ff09097287 */ /* 0x000fe40008000000 */
[----:B--2---:R-:W-:Y:S02]  /*23e0*/  UISETP.GE.AND UP0, UPT, UR18, UR29, UPT ;  /* 0x0000001d1200728c */ /* 0x004fe4000bf06270 */
[----:B------:R-:W-:-:S07]  /*23f0*/  ULOP3.LUT UR4, UR4, UR5, URZ, 0x3c, !UPT ;  /* 0x0000000504047292 */ /* 0x000fce000f8e3cff */
[----:B------:R-:W-:Y:S05]  /*2400*/  BRA.U !UP0, `(.L_x_64) ;  /* 0xfffffff908b47547 */ /* 0x000fea000b83ffff */
.L_x_57:
[----:B---3-5:R-:W-:Y:S06]  /*2410*/  BAR.SYNC.DEFER_BLOCKING 0x0 ;  /* 0x0000000000007b1d */ /* 0x028fec0000010000 */
[----:B------:R-:W-:Y:S04]  /*2420*/  BSSY.RECONVERGENT B5, `(.L_x_65) ;  /* 0x0000004000057945 */ /* 0x000fe80003800200 */
[----:B------:R-:W-:Y:S05]  /*2430*/  @P3 BRA `(.L_x_66) ;  /* 0x0000000000083947 */ /* 0x000fea0003800000 */
[----:B------:R-:W2:Y:S02]  /*2440*/  SYNCS.CCTL.IV [UR8+0x24000] ;  /* 0x02400000ff0079b1 */ /* 0x000ea40008000008 */
[----:B--2---:R-:W2:Y:S02]  /*2450*/  SYNCS.CCTL.IV [UR8+0x24020] ;  /* 0x02402000ff0079b1 */ /* 0x004ea40008000008 */
.L_x_66:
[----:B------:R-:W-:Y:S05]  /*2460*/  BSYNC.RECONVERGENT B5 ;  /* 0x0000000000057941 */ /* 0x000fea0003800200 */
.L_x_65:
[----:B--2---:R-:W-:Y:S06]  /*2470*/  BAR.SYNC.DEFER_BLOCKING 0x0 ;  /* 0x0000000000007b1d */ /* 0x004fec0000010000 */
[----:B------:R-:W-:Y:S04]  /*2480*/  BSSY.RECONVERGENT B5, `(.L_x_67) ;  /* 0x0000004000057945 */ /* 0x000fe80003800200 */
[----:B------:R-:W-:Y:S05]  /*2490*/  @P3 BRA `(.L_x_68) ;  /* 0x0000000000083947 */ /* 0x000fea0003800000 */
[----:B------:R-:W2:Y:S02]  /*24a0*/  SYNCS.CCTL.IV [UR8+0x24008] ;  /* 0x02400800ff0079b1 */ /* 0x000ea40008000008 */
[----:B--2---:R-:W2:Y:S02]  /*24b0*/  SYNCS.CCTL.IV [UR8+0x24028] ;  /* 0x02402800ff0079b1 */ /* 0x004ea40008000008 */
.L_x_68:
[----:B------:R-:W-:Y:S05]  /*24c0*/  BSYNC.RECONVERGENT B5 ;  /* 0x0000000000057941 */ /* 0x000fea0003800200 */
.L_x_67:
[----:B--2---:R-:W-:Y:S06]  /*24d0*/  BAR.SYNC.DEFER_BLOCKING 0x0 ;  /* 0x0000000000007b1d */ /* 0x004fec0000010000 */
[----:B------:R-:W-:Y:S04]  /*24e0*/  BSSY.RECONVERGENT B5, `(.L_x_69) ;  /* 0x0000004000057945 */ /* 0x000fe80003800200 */
[----:B------:R-:W-:Y:S05]  /*24f0*/  @P3 BRA `(.L_x_70) ;  /* 0x0000000000083947 */ /* 0x000fea0003800000 */
[----:B------:R-:W2:Y:S02]  /*2500*/  SYNCS.CCTL.IV [UR8+0x24010] ;  /* 0x02401000ff0079b1 */ /* 0x000ea40008000008 */
[----:B--2---:R-:W2:Y:S02]  /*2510*/  SYNCS.CCTL.IV [UR8+0x24030] ;  /* 0x02403000ff0079b1 */ /* 0x004ea40008000008 */
.L_x_70:
[----:B------:R-:W-:Y:S05]  /*2520*/  BSYNC.RECONVERGENT B5 ;  /* 0x0000000000057941 */ /* 0x000fea0003800200 */
.L_x_69:
[----:B------:R-:W-:Y:S01]  /*2530*/  ULOP3.LUT UR22, UR22, 0x3, URZ, 0xc0, !UPT ;  /* 0x0000000316167892 */ /* 0x000fe2000f8ec0ff */
[C---:B------:R-:W-:Y:S01]  /*2540*/  IMAD.SHL.U32 R2, R0.reuse, 0x80, RZ ;  /* 0x0000008000027824 */ /* 0x040fe200078e00ff */
[----:B------:R-:W-:Y:S01]  /*2550*/  UMOV UR6, UR19 ;  /* 0x0000001300067c82 */ /* 0x000fe20008000000 */
[----:B------:R-:W-:Y:S01]  /*2560*/  IMAD.SHL.U32 R3, R0, 0x10, RZ ;  /* 0x0000001000037824 */ /* 0x000fe200078e00ff */
[----:B------:R-:W-:Y:S02]  /*2570*/  ULEA UR4, UR22, UR23, 0x15 ;  /* 0x0000001716047291 */ /* 0x000fe4000f8ea8ff */
[----:B------:R-:W-:Y:S01]  /*2580*/  LOP3.LUT R0, R2, 0x3f80, RZ, 0xc0, !PT ;  /* 0x00003f8002007812 */ /* 0x000fe200078ec0ff */
[----:B------:R-:W-:Y:S01]  /*2590*/  ULEA UR5, UR22, UR15, 0x6 ;  /* 0x0000000f16057291 */ /* 0x000fe2000f8e30ff */
[----:B------:R-:W-:Y:S02]  /*25a0*/  ELECT P0, URZ, PT ;  /* 0x0000000000ff782f */ /* 0x000fe40003800000 */
[----:B------:R-:W-:-:S03]  /*25b0*/  LOP3.LUT R0, R0, 0x70, R3, 0xf8, !PT ;  /* 0x0000007000007812 */ /* 0x000fc600078ef803 */
[----:B------:R-:W3:Y:S01]  /*25c0*/  LDTM.x64 R96, tmem[UR4] ;  /* 0x00000004006079ee */ /* 0x000ee20008340000 */
[C---:B------:R-:W-:Y:S02]  /*25d0*/  LOP3.LUT R2, R0.reuse, 0x10, RZ, 0x3c, !PT ;  /* 0x0000001000027812 */ /* 0x040fe400078e3cff */
[----:B------:R-:W-:Y:S02]  /*25e0*/  LOP3.LUT R3, R0, 0x20, RZ, 0x3c, !PT ;  /* 0x0000002000037812 */ /* 0x000fe400078e3cff */
[----:B---3--:R-:W-:Y:S02]  /*25f0*/  F2FP.BF16.F32.PACK_AB R160, R97, R96 ;  /* 0x0000006061a0723e */ /* 0x008fe400000010ff */
[----:B------:R-:W-:Y:S02]  /*2600*/  F2FP.BF16.F32.PACK_AB R161, R99, R98 ;  /* 0x0000006263a1723e */ /* 0x000fe400000010ff */
[----:B------:R-:W-:Y:S02]  /*2610*/  F2FP.BF16.F32.PACK_AB R162, R101, R100 ;  /* 0x0000006465a2723e */ /* 0x000fe400000010ff */
[----:B------:R-:W-:-:S02]  /*2620*/  F2FP.BF16.F32.PACK_AB R163, R103, R102 ;  /* 0x0000006667a3723e */ /* 0x000fc400000010ff */
[----:B------:R-:W-:Y:S02]  /*2630*/  F2FP.BF16.F32.PACK_AB R164, R105, R104 ;  /* 0x0000006869a4723e */ /* 0x000fe400000010ff */
[----:B------:R-:W-:Y:S02]  /*2640*/  F2FP.BF16.F32.PACK_AB R165, R107, R106 ;  /* 0x0000006a6ba5723e */ /* 0x000fe400000010ff */
[----:B------:R-:W-:Y:S02]  /*2650*/  F2FP.BF16.F32.PACK_AB R166, R109, R108 ;  /* 0x0000006c6da6723e */ /* 0x000fe400000010ff */
[----:B------:R-:W-:Y:S02]  /*2660*/  F2FP.BF16.F32.PACK_AB R167, R111, R110 ;  /* 0x0000006e6fa7723e */ /* 0x000fe400000010ff */
[----:B------:R-:W3:Y:S01]  /*2670*/  LDTM.x64 R48, tmem[UR4+0x40] ;  /* 0x00004004003079ee */ /* 0x000ee20008340000 */
[----:B------:R-:W-:Y:S02]  /*2680*/  F2FP.BF16.F32.PACK_AB R112, R113, R112 ;  /* 0x000000707170723e */ /* 0x000fe400000010ff */
[----:B------:R-:W-:-:S02]  /*2690*/  F2FP.BF16.F32.PACK_AB R120, R121, R120 ;  /* 0x000000787978723e */ /* 0x000fc400000010ff */
[----:B------:R-:W-:Y:S02]  /*26a0*/  F2FP.BF16.F32.PACK_AB R128, R129, R128 ;  /* 0x000000808180723e */ /* 0x000fe400000010ff */
[----:B------:R-:W-:Y:S02]  /*26b0*/  F2FP.BF16.F32.PACK_AB R113, R115, R114 ;  /* 0x000000727371723e */ /* 0x000fe400000010ff */
[----:B------:R-:W-:Y:S02]  /*26c0*/  F2FP.BF16.F32.PACK_AB R121, R123, R122 ;  /* 0x0000007a7b79723e */ /* 0x000fe400000010ff */
[----:B------:R-:W-:Y:S02]  /*26d0*/  F2FP.BF16.F32.PACK_AB R129, R131, R130 ;  /* 0x000000828381723e */ /* 0x000fe400000010ff */
[----:B------:R-:W-:Y:S02]  /*26e0*/  F2FP.BF16.F32.PACK_AB R114, R117, R116 ;  /* 0x000000747572723e */ /* 0x000fe400000010ff */
[----:B------:R-:W-:-:S02]  /*26f0*/  F2FP.BF16.F32.PACK_AB R115, R119, R118 ;  /* 0x000000767773723e */ /* 0x000fc400000010ff */
[----:B------:R-:W-:Y:S02]  /*2700*/  F2FP.BF16.F32.PACK_AB R122, R125, R124 ;  /* 0x0000007c7d7a723e */ /* 0x000fe400000010ff */
[----:B------:R-:W-:Y:S02]  /*2710*/  F2FP.BF16.F32.PACK_AB R123, R127, R126 ;  /* 0x0000007e7f7b723e */ /* 0x000fe400000010ff */
[----:B------:R-:W-:Y:S02]  /*2720*/  F2FP.BF16.F32.PACK_AB R130, R133, R132 ;  /* 0x000000848582723e */ /* 0x000fe400000010ff */
[----:B------:R-:W-:Y:S02]  /*2730*/  F2FP.BF16.F32.PACK_AB R136, R137, R136 ;  /* 0x000000888988723e */ /* 0x000fe400000010ff */
[----:B---3--:R-:W-:Y:S02]  /*2740*/  F2FP.BF16.F32.PACK_AB R116, R49, R48 ;  /* 0x000000303174723e */ /* 0x008fe400000010ff */
        /* <DEDUP_REMOVED lines=9> */
[----:B----4-:R-:W3:Y:S01]  /*27e0*/  LDTM.x64 R4, tmem[UR4+0x80] ;  /* 0x00008004000479ee */ /* 0x010ee20008340000 */
        /* <DEDUP_REMOVED lines=63> */
[----:B------:R-:W-:Y:S01]  /*2be0*/  NOP ;  /* 0x0000000000007918 */ /* 0x000fe20000000000 */
[----:B--2---:R-:W-:Y:S01]  /*2bf0*/  STS.128 [R0+UR8], R160 ;  /* 0x000000a000007988 */ /* 0x004fe20008000c08 */
[----:B------:R-:W-:Y:S01]  /*2c00*/  F2FP.BF16.F32.PACK_AB R152, R153, R152 ;  /* 0x000000989998723e */ /* 0x000fe200000010ff */
[----:B------:R-:W-:Y:S01]  /*2c10*/  ULEA UR4, UR22, UR8, 0xe ;  /* 0x0000000816047291 */ /* 0x000fe2000f8e70ff */
[----:B------:R-:W-:Y:S01]  /*2c20*/  F2FP.BF16.F32.PACK_AB R153, R155, R154 ;  /* 0x0000009a9b99723e */ /* 0x000fe200000010ff */
[----:B------:R-:W-:Y:S01]  /*2c30*/  STS.128 [R0+UR8+0x4000], R116 ;  /* 0x0040007400007988 */ /* 0x000fe20008000c08 */
[----:B------:R-:W-:-:S02]  /*2c40*/  F2FP.BF16.F32.PACK_AB R154, R157, R156 ;  /* 0x0000009c9d9a723e */ /* 0x000fc400000010ff */
[----:B------:R-:W-:Y:S01]  /*2c50*/  F2FP.BF16.F32.PACK_AB R155, R159, R158 ;  /* 0x0000009e9f9b723e */ /* 0x000fe200000010ff */
[----:B------:R-:W-:Y:S01]  /*2c60*/  STS.128 [R0+UR8+0x8000], R68 ;  /* 0x0080004400007988 */ /* 0x000fe20008000c08 */
[----:B---3--:R-:W-:Y:S02]  /*2c70*/  F2FP.BF16.F32.PACK_AB R4, R5, R4 ;  /* 0x000000040504723e */ /* 0x008fe400000010ff */
[----:B------:R-:W-:Y:S02]  /*2c80*/  F2FP.BF16.F32.PACK_AB R5, R7, R6 ;  /* 0x000000060705723e */ /* 0x000fe400000010ff */
[----:B------:R-:W-:Y:S02]  /*2c90*/  F2FP.BF16.F32.PACK_AB R12, R13, R12 ;  /* 0x0000000c0d0c723e */ /* 0x000fe400000010ff */
[----:B------:R-:W-:Y:S02]  /*2ca0*/  F2FP.BF16.F32.PACK_AB R6, R9, R8 ;  /* 0x000000080906723e */ /* 0x000fe400000010ff */
[----:B------:R-:W-:-:S02]  /*2cb0*/  F2FP.BF16.F32.PACK_AB R7, R11, R10 ;  /* 0x0000000a0b07723e */ /* 0x000fc400000010ff */
[----:B------:R-:W-:Y:S02]  /*2cc0*/  F2FP.BF16.F32.PACK_AB R13, R15, R14 ;  /* 0x0000000e0f0d723e */ /* 0x000fe400000010ff */
[----:B------:R-:W-:Y:S01]  /*2cd0*/  F2FP.BF16.F32.PACK_AB R20, R21, R20 ;  /* 0x000000141514723e */ /* 0x000fe200000010ff */
[----:B------:R2:W-:Y:S01]  /*2ce0*/  STS.128 [R0+UR8+0xc000], R4 ;  /* 0x00c0000400007988 */ /* 0x0005e20008000c08 */
[----:B------:R-:W-:Y:S02]  /*2cf0*/  F2FP.BF16.F32.PACK_AB R14, R17, R16 ;  /* 0x00000010110e723e */ /* 0x000fe400000010ff */
[----:B------:R-:W-:Y:S01]  /*2d00*/  F2FP.BF16.F32.PACK_AB R15, R19, R18 ;  /* 0x00000012130f723e */ /* 0x000fe200000010ff */
[----:B------:R-:W-:Y:S01]  /*2d10*/  STS.128 [R2+UR8], R164 ;  /* 0x000000a402007988 */ /* 0x000fe20008000c08 */
[----:B------:R-:W-:Y:S02]  /*2d20*/  F2FP.BF16.F32.PACK_AB R21, R23, R22 ;  /* 0x000000161715723e */ /* 0x000fe400000010ff */
[----:B------:R-:W-:Y:S01]  /*2d30*/  F2FP.BF16.F32.PACK_AB R22, R25, R24 ;  /* 0x000000181916723e */ /* 0x000fe200000010ff */
[----:B------:R-:W-:Y:S01]  /*2d40*/  STS.128 [R2+UR8+0x4000], R124 ;  /* 0x0040007c02007988 */ /* 0x000fe20008000c08 */
[----:B------:R-:W-:-:S02]  /*2d50*/  F2FP.BF16.F32.PACK_AB R23, R27, R26 ;  /* 0x0000001a1b17723e */ /* 0x000fc400000010ff */
[----:B------:R-:W-:Y:S01]  /*2d60*/  F2FP.BF16.F32.PACK_AB R28, R29, R28 ;  /* 0x0000001c1d1c723e */ /* 0x000fe200000010ff */
[----:B------:R-:W-:Y:S01]  /*2d70*/  STS.128 [R2+UR8+0x8000], R76 ;  /* 0x0080004c02007988 */ /* 0x000fe20008000c08 */
[----:B------:R-:W-:Y:S02]  /*2d80*/  F2FP.BF16.F32.PACK_AB R29, R31, R30 ;  /* 0x0000001e1f1d723e */ /* 0x000fe400000010ff */
[----:B------:R-:W-:Y:S01]  /*2d90*/  F2FP.BF16.F32.PACK_AB R36, R37, R36 ;  /* 0x000000242524723e */ /* 0x000fe200000010ff */
[----:B------:R3:W-:Y:S01]  /*2da0*/  STS.128 [R2+UR8+0xc000], R12 ;  /* 0x00c0000c02007988 */ /* 0x0007e20008000c08 */
[----:B------:R-:W-:Y:S02]  /*2db0*/  F2FP.BF16.F32.PACK_AB R30, R33, R32 ;  /* 0x00000020211e723e */ /* 0x000fe400000010ff */
[----:B------:R-:W-:Y:S01]  /*2dc0*/  F2FP.BF16.F32.PACK_AB R31, R35, R34 ;  /* 0x00000022231f723e */ /* 0x000fe200000010ff */
[----:B------:R-:W-:Y:S01]  /*2dd0*/  STS.128 [R3+UR8], R112 ;  /* 0x0000007003007988 */ /* 0x000fe20008000c08 */
[----:B------:R-:W-:-:S02]  /*2de0*/  F2FP.BF16.F32.PACK_AB R37, R39, R38 ;  /* 0x000000262725723e */ /* 0x000fc400000010ff */
[----:B------:R-:W-:Y:S01]  /*2df0*/  F2FP.BF16.F32.PACK_AB R44, R45, R44 ;  /* 0x0000002c2d2c723e */ /* 0x000fe200000010ff */
[----:B------:R-:W-:Y:S01]  /*2e00*/  STS.128 [R3+UR8+0x4000], R132 ;  /* 0x0040008403007988 */ /* 0x000fe20008000c08 */
[----:B------:R-:W-:Y:S02]  /*2e10*/  LOP3.LUT R8, R0, 0x30, RZ, 0x3c, !PT ;  /* 0x0000003000087812 */ /* 0x000fe400078e3cff */
[----:B------:R-:W-:Y:S01]  /*2e20*/  F2FP.BF16.F32.PACK_AB R38, R41, R40 ;  /* 0x000000282926723e */ /* 0x000fe200000010ff */
[----:B------:R-:W-:Y:S01]  /*2e30*/  STS.128 [R3+UR8+0x8000], R84 ;  /* 0x0080005403007988 */ /* 0x000fe20008000c08 */
[----:B------:R-:W-:Y:S02]  /*2e40*/  F2FP.BF16.F32.PACK_AB R39, R43, R42 ;  /* 0x0000002a2b27723e */ /* 0x000fe400000010ff */
[----:B------:R-:W-:Y:S01]  /*2e50*/  F2FP.BF16.F32.PACK_AB R45, R47, R46 ;  /* 0x0000002e2f2d723e */ /* 0x000fe200000010ff */
[----:B------:R4:W-:Y:S01]  /*2e60*/  STS.128 [R3+UR8+0xc000], R20 ;  /* 0x00c0001403007988 */ /* 0x0009e20008000c08 */
[----:B------:R-:W-:-:S02]  /*2e70*/  F2FP.BF16.F32.PACK_AB R52, R53, R52 ;  /* 0x000000343534723e */ /* 0x000fc400000010ff */
[C---:B--2---:R-:W-:Y:S01]  /*2e80*/  LOP3.LUT R4, R0.reuse, 0x40, RZ, 0x3c, !PT ;  /* 0x0000004000047812 */ /* 0x044fe200078e3cff */
[----:B------:R2:W-:Y:S01]  /*2e90*/  STS.128 [R8+UR8], R120 ;  /* 0x0000007808007988 */ /* 0x0005e20008000c08 */
[----:B------:R-:W-:Y:S02]  /*2ea0*/  F2FP.BF16.F32.PACK_AB R46, R49, R48 ;  /* 0x00000030312e723e */ /* 0x000fe400000010ff */
[----:B------:R-:W-:Y:S01]  /*2eb0*/  F2FP.BF16.F32.PACK_AB R47, R51, R50 ;  /* 0x00000032332f723e */ /* 0x000fe200000010ff */
[----:B------:R2:W-:Y:S01]  /*2ec0*/  STS.128 [R8+UR8+0x4000], R72 ;  /* 0x0040004808007988 */ /* 0x0005e20008000c08 */
[----:B------:R-:W-:Y:S02]  /*2ed0*/  F2FP.BF16.F32.PACK_AB R53, R55, R54 ;  /* 0x000000363735723e */ /* 0x000fe400000010ff */
[----:B------:R-:W-:Y:S01]  /*2ee0*/  F2FP.BF16.F32.PACK_AB R60, R61, R60 ;  /* 0x0000003c3d3c723e */ /* 0x000fe200000010ff */
[----:B------:R2:W-:Y:S01]  /*2ef0*/  STS.128 [R8+UR8+0x8000], R92 ;  /* 0x0080005c08007988 */ /* 0x0005e20008000c08 */
[----:B---3--:R-:W-:-:S02]  /*2f00*/  LOP3.LUT R2, R0, 0x50, RZ, 0x3c, !PT ;  /* 0x0000005000027812 */ /* 0x008fc400078e3cff */
[----:B------:R-:W-:Y:S01]  /*2f10*/  F2FP.BF16.F32.PACK_AB R54, R57, R56 ;  /* 0x000000383936723e */ /* 0x000fe200000010ff */
[----:B------:R2:W-:Y:S01]  /*2f20*/  STS.128 [R8+UR8+0xc000], R28 ;  /* 0x00c0001c08007988 */ /* 0x0005e20008000c08 */
[----:B------:R-:W-:Y:S02]  /*2f30*/  F2FP.BF16.F32.PACK_AB R55, R59, R58 ;  /* 0x0000003a3b37723e */ /* 0x000fe400000010ff */
[----:B------:R-:W-:Y:S01]  /*2f40*/  F2FP.BF16.F32.PACK_AB R61, R63, R62 ;  /* 0x0000003e3f3d723e */ /* 0x000fe200000010ff */
[----:B------:R2:W-:Y:S01]  /*2f50*/  STS.128 [R4+UR8], R128 ;  /* 0x0000008004007988 */ /* 0x0005e20008000c08 */
[----:B----4-:R-:W-:Y:S02]  /*2f60*/  LOP3.LUT R3, R0, 0x60, RZ, 0x3c, !PT ;  /* 0x0000006000037812 */ /* 0x010fe400078e3cff */
[----:B------:R-:W-:Y:S01]  /*2f70*/  F2FP.BF16.F32.PACK_AB R62, R65, R64 ;  /* 0x00000040413e723e */ /* 0x000fe200000010ff */
[----:B------:R2:W-:Y:S01]  /*2f80*/  STS.128 [R4+UR8+0x4000], R80 ;  /* 0x0040005004007988 */ /* 0x0005e20008000c08 */
[----:B------:R-:W-:-:S02]  /*2f90*/  F2FP.BF16.F32.PACK_AB R63, R67, R66 ;  /* 0x00000042433f723e */ /* 0x000fc400000010ff */
[----:B------:R-:W-:Y:S01]  /*2fa0*/  LOP3.LUT R0, R0, 0x70, RZ, 0x3c, !PT ;  /* 0x0000007000007812 */ /* 0x000fe200078e3cff */
[----:B------:R2:W-:Y:S04]  /*2fb0*/  STS.128 [R4+UR8+0x8000], R100 ;  /* 0x0080006404007988 */ /* 0x0005e80008000c08 */
[----:B------:R2:W-:Y:S04]  /*2fc0*/  STS.128 [R4+UR8+0xc000], R36 ;  /* 0x00c0002404007988 */ /* 0x0005e80008000c08 */
[----:B------:R2:W-:Y:S04]  /*2fd0*/  STS.128 [R2+UR8], R136 ;  /* 0x0000008802007988 */ /* 0x0005e80008000c08 */
[----:B------:R2:W-:Y:S04]  /*2fe0*/  STS.128 [R2+UR8+0x4000], R88 ;  /* 0x0040005802007988 */ /* 0x0005e80008000c08 */
        /* <DEDUP_REMOVED lines=9> */
[----:B------:R2:W-:Y:S01]  /*3080*/  STS.128 [R0+UR8+0xc000], R60 ;  /* 0x00c0003c00007988 */ /* 0x0005e20008000c08 */
[----:B------:R3:W-:Y:S06]  /*3090*/  MEMBAR.ALL.CTA ;  /* 0x0000000000007992 */ /* 0x0007ec0000008000 */
[----:B---3--:R-:W3:Y:S02]  /*30a0*/  FENCE.VIEW.ASYNC.S ;  /* 0x00000000000073c6 */ /* 0x008ee40000000000 */
[----:B---3--:R-:W-:Y:S06]  /*30b0*/  BAR.SYNC.DEFER_BLOCKING 0x0 ;  /* 0x0000000000007b1d */ /* 0x008fec0000010000 */
[----:B------:R2:W-:Y:S01]  /*30c0*/  UTMASTG.2D [UR4], [UR20] ;  /* 0x00000004140073b5 */ /* 0x0005e20008008000 */
[----:B------:R0:W-:Y:S01]  /*30d0*/  UTMACMDFLUSH ;  /* 0x00000000000079b7 */ /* 0x0001e20000000000 */
[----:B------:R-:W-:-:S04]  /*30e0*/  DEPBAR.LE SB0, 0x0 ;  /* 0x000080000000791a */ /* 0x000fc80000000000 */
[----:B------:R-:W-:Y:S08]  /*30f0*/  BAR.SYNC.DEFER_BLOCKING 0x0 ;  /* 0x0000000000007b1d */ /* 0x000ff00000010000 */
[----:B------:R-:W-:Y:S06]  /*3100*/  BAR.SYNC.DEFER_BLOCKING 0x0 ;  /* 0x0000000000007b1d */ /* 0x000fec0000010000 */
[----:B--2---:R-:W-:Y:S05]  /*3110*/  @P2 BRA `(.L_x_71) ;  /* 0x0000000000a02947 */ /* 0x004fea0003800000 */
[----:B------:R-:W2:Y:S01]  /*3120*/  S2UR UR5, SR_CgaCtaId ;  /* 0x00000000000579c3 */ /* 0x000ea20000008800 */
[----:B------:R-:W-:Y:S01]  /*3130*/  NOP ;  /* 0x0000000000007918 */ /* 0x000fe20000000000 */
[----:B------:R-:W-:Y:S01]  /*3140*/  UMOV UR4, 0x50 ;  /* 0x0000005000047882 */ /* 0x000fe20000000000 */
[----:B------:R-:W-:Y:S02]  /*3150*/  IMAD.U32 R0, RZ, RZ, UR23 ;  /* 0x00000017ff007e24 */ /* 0x000fe4000f8e00ff */
[----:B------:R-:W-:Y:S02]  /*3160*/  IMAD.MOV.U32 R3, RZ, RZ, 0xff ;  /* 0x000000ffff037424 */ /* 0x000fe400078e00ff */
[----:B------:R-:W-:Y:S01]  /*3170*/  IMAD.MOV.U32 R7, RZ, RZ, 0x1 ;  /* 0x00000001ff077424 */ /* 0x000fe200078e00ff */
[----:B------:R-:W-:-:S04]  /*3180*/  LOP3.LUT R0, R0, 0xffff, RZ, 0xc0, !PT ;  /* 0x0000ffff00007812 */ /* 0x000fc800078ec0ff */
[----:B------:R-:W-:-:S05]  /*3190*/  SHF.R.U32.HI R0, RZ, 0x5, R0 ;  /* 0x00000005ff007819 */ /* 0x000fca0000011600 */
[----:B------:R-:W-:Y:S01]  /*31a0*/  VIADD R2, R0, 0x10 ;  /* 0x0000001000027836 */ /* 0x000fe20000000000 */
[----:B------:R-:W-:Y:S01]  /*31b0*/  SHF.L.U32 R0, R3, R0, RZ ;  /* 0x0000000003007219 */ /* 0x000fe200000006ff */
[----:B--2---:R-:W-:-:S03]  /*31c0*/  ULEA UR6, UR5, UR4, 0x18 ;  /* 0x0000000405067291 */ /* 0x004fc6000f8ec0ff */
[----:B------:R-:W-:-:S04]  /*31d0*/  SHF.L.U32 R3, R7, R2, RZ ;  /* 0x0000000207037219 */ /* 0x000fc800000006ff */
[----:B------:R-:W-:Y:S02]  /*31e0*/  LOP3.LUT R0, R3, R0, RZ, 0xfc, !PT ;  /* 0x0000000003007212 */ /* 0x000fe400078efcff */
[----:B------:R-:W2:Y:S02]  /*31f0*/  LDS R5, [UR6] ;  /* 0x00000006ff057984 */ /* 0x000ea40008000800 */
[C---:B------:R-:W-:Y:S02]  /*3200*/  LOP3.LUT R2, R0.reuse, 0xffff, RZ, 0xc0, !PT ;  /* 0x0000ffff00027812 */ /* 0x040fe400078ec0ff */
[----:B--2---:R-:W-:-:S04]  /*3210*/  LOP3.LUT R3, R0, 0xffff, R5, 0x80, !PT ;  /* 0x0000ffff00037812 */ /* 0x004fc800078e8005 */
[----:B------:R-:W-:-:S13]  /*3220*/  ISETP.NE.AND P0, PT, R3, R2, PT ;  /* 0x000000020300720c */ /* 0x000fda0003f05270 */
[----:B------:R-:W-:Y:S05]  /*3230*/  @P0 BRA `(.L_x_72) ;  /* 0x0000000000500947 */ /* 0x000fea0003800000 */
[----:B------:R-:W-:Y:S02]  /*3240*/  SHF.R.U32.HI R5, RZ, 0x10, R5 ;  /* 0x00000010ff057819 */ /* 0x000fe40000011605 */
[----:B------:R-:W-:-:S04]  /*3250*/  SHF.R.U32.HI R2, RZ, 0x10, R0 ;  /* 0x00000010ff027819 */ /* 0x000fc80000011600 */
[----:B------:R-:W-:-:S04]  /*3260*/  LOP3.LUT R5, R5, R2, RZ, 0xc0, !PT ;  /* 0x0000000205057212 */ /* 0x000fc800078ec0ff */
[----:B------:R-:W-:-:S13]  /*3270*/  ISETP.NE.AND P0, PT, R5, R2, PT ;  /* 0x000000020500720c */ /* 0x000fda0003f05270 */
[----:B------:R-:W-:Y:S05]  /*3280*/  @P0 BRA `(.L_x_73) ;  /* 0x0000000000300947 */ /* 0x000fea0003800000 */
[----:B------:R-:W-:Y:S01]  /*3290*/  R2UR UR4, R0 ;  /* 0x00000000000472ca */ /* 0x000fe200000e0000 */
[----:B------:R-:W-:Y:S01]  /*32a0*/  VOTEU.ANY UR5, UPT, PT ;  /* 0x0000000000057886 */ /* 0x000fe200038e0100 */
[----:B------:R-:W2:Y:S01]  /*32b0*/  S2R R0, SR_LANEID ;  /* 0x0000000000007919 */ /* 0x000ea20000000000 */
[----:B------:R-:W-:-:S10]  /*32c0*/  UFLO.U32 UR5, UR5 ;  /* 0x00000005000572bd */ /* 0x000fd400080e0000 */
[----:B------:R-:W-:-:S06]  /*32d0*/  ULOP3.LUT UR4, URZ, UR4, URZ, 0x33, !UPT ;  /* 0x00000004ff047292 */ /* 0x000fcc000f8e33ff */
[----:B------:R-:W-:-:S04]  /*32e0*/  IMAD.U32 R2, RZ, RZ, UR4 ;  /* 0x00000004ff027e24 */ /* 0x000fc8000f8e00ff */
[----:B------:R-:W3:Y:S02]  /*32f0*/  REDUX UR7, R2 ;  /* 0x00000000020773c4 */ /* 0x000ee40000000000 */
[----:B------:R4:W-:Y:S01]  /*3300*/  UTCATOMSWS.AND URZ, UR4 ;  /* 0x0000000400ff79e3 */ /* 0x0009e20008000000 */
[----:B--2---:R-:W-:Y:S01]  /*3310*/  ISETP.EQ.U32.AND P0, PT, R0, UR5, PT ;  /* 0x0000000500007c0c */ /* 0x004fe2000bf02070 */
[----:B---3--:R-:W-:-:S12]  /*3320*/  IMAD.U32 R0, RZ, RZ, UR7 ;  /* 0x00000007ff007e24 */ /* 0x008fd8000f8e00ff */
[----:B------:R4:W-:Y:S01]  /*3330*/  @P0 ATOMS.AND RZ, [UR6], R0 ;  /* 0x00000000ffff098c */ /* 0x0009e2000a800006 */
[----:B------:R-:W-:Y:S05]  /*3340*/  BRA `(.L_x_71) ;  /* 0x0000000000147947 */ /* 0x000fea0003800000 */
.L_x_73:
[----:B------:R-:W-:-:S07]  /*3350*/  MOV R2, 0x3370 ;  /* 0x0000337000027802 */ /* 0x000fce0000000f00 */
[----:B-1----:R-:W-:Y:S05]  /*3360*/  CALL.REL.NOINC `($__internal_0_$__cuda_sm10x_tcgen05_guardrail_trap_col_being_dealloced_not_returned_by_alloc) ;  /* 0x0000000000447944 */ /* 0x002fea0003c00000 */
[----:B------:R-:W-:Y:S05]  /*3370*/  BRA `(.L_x_71) ;  /* 0x0000000000087947 */ /* 0x000fea0003800000 */
.L_x_72:
[----:B------:R-:W-:-:S07]  /*3380*/  MOV R2, 0x33a0 ;  /* 0x000033a000027802 */ /* 0x000fce0000000f00 */
[----:B-1----:R-:W-:Y:S05]  /*3390*/  CALL.REL.NOINC `($__internal_2_$__cuda_sm10x_tcgen05_guardrail_trap_unallocated_columns_being_dealloced) ;  /* 0x0000000000507944 */ /* 0x002fea0003c00000 */
.L_x_71:
[----:B------:R-:W-:Y:S01]  /*33a0*/  NOP ;  /* 0x0000000000007918 */ /* 0x000fe20000000000 */
[----:B----4-:R-:W-:Y:S05]  /*33b0*/  EXIT ;  /* 0x000000000000794d */ /* 0x010fea0003800000 */
.L_x_58:
[----:B------:R-:W2:Y:S02]  /*33c0*/  SYNCS.PHASECHK.TRANS64.TRYWAIT P0, [UR8+0x24000], RZ ;  /* 0x024000ffff0075a7 */ /* 0x000ea40008001108 */
[----:B--2---:R-:W-:Y:S05]  /*33d0*/  @!P0 BRA `(.L_x_58) ;  /* 0xfffffffc00f88947 */ /* 0x004fea000383ffff */
[----:B------:R-:W-:Y:S05]  /*33e0*/  BRA `(.L_x_74) ;  /* 0xffffffe800007947 */ /* 0x000fea000383ffff */
.L_x_60:
[----:B------:R-:W2:Y:S02]  /*33f0*/  SYNCS.PHASECHK.TRANS64.TRYWAIT P1, [UR8+0x24020], RZ ;  /* 0x024020ffff0075a7 */ /* 0x000ea40008021108 */
[----:B--2---:R-:W-:Y:S05]  /*3400*/  @!P1 BRA `(.L_x_60) ;  /* 0xfffffffc00f89947 */ /* 0x004fea000383ffff */
[----:B------:R-:W-:Y:S05]  /*3410*/  BRA `(.L_x_75) ;  /* 0xffffffe8009c7947 */ /* 0x000fea000383ffff */
.L_x_61:
[----:B------:R-:W3:Y:S02]  /*3420*/  SYNCS.PHASECHK.TRANS64.TRYWAIT P0, [UR28+0x24000], R2 ;  /* 0x02400002ff0075a7 */ /* 0x000ee4000800111c */
[----:B---3--:R-:W-:Y:S05]  /*3430*/  @!P0 BRA `(.L_x_61) ;  /* 0xfffffffc00f88947 */ /* 0x008fea000383ffff */
[----:B------:R-:W-:Y:S05]  /*3440*/  BRA `(.L_x_76) ;  /* 0xffffffec001c7947 */ /* 0x000fea000383ffff */
.L_x_63:
[----:B------:R-:W3:Y:S02]  /*3450*/  SYNCS.PHASECHK.TRANS64.TRYWAIT P0, [UR28+0x24020], R2 ;  /* 0x02402002ff0075a7 */ /* 0x000ee4000800111c */
[----:B---3--:R-:W-:Y:S05]  /*3460*/  @!P0 BRA `(.L_x_63) ;  /* 0xfffffffc00f88947 */ /* 0x008fea000383ffff */
[----:B------:R-:W-:Y:S05]  /*3470*/  BRA `(.L_x_77) ;  /* 0xffffffec00c47947 */ /* 0x000fea000383ffff */
        .weak           $__internal_0_$__cuda_sm10x_tcgen05_guardrail_trap_col_being_dealloced_not_returned_by_alloc
        .type           $__internal_0_$__cuda_sm10x_tcgen05_guardrail_trap_col_being_dealloced_not_returned_by_alloc,@function
        .size           $__internal_0_$__cuda_sm10x_tcgen05_guardrail_trap_col_being_dealloced_not_returned_by_alloc,($__internal_1_$__cuda_sm10x_tcgen05_guardrail_trap_phase_invalid_during_alloc - $__internal_0_$__cuda_sm10x_tcgen05_guardrail_trap_col_being_dealloced_not_returned_by_alloc)
$__internal_0_$__cuda_sm10x_tcgen05_guardrail_trap_col_being_dealloced_not_returned_by_alloc:
[----:B------:R-:W-:Y:S05]  /*3480*/  BPT.TRAP 0x1 ;  /* 0x000000040000795c */ /* 0x000fea0000300000 */
[----:B------:R-:W-:-:S04]  /*3490*/  IMAD.MOV.U32 R3, RZ, RZ, 0x0 ;  /* 0x00000000ff037424 */ /* 0x000fc800078e00ff */
[----:B------:R-:W-:Y:S05]  /*34a0*/  RET.REL.NODEC R2 `(gluon_tcgen05) ;  /* 0xffffffc802d47950 */ /* 0x000fea0003c3ffff */
        .weak           $__internal_1_$__cuda_sm10x_tcgen05_guardrail_trap_phase_invalid_during_alloc
        .type           $__internal_1_$__cuda_sm10x_tcgen05_guardrail_trap_phase_invalid_during_alloc,@function
        .size           $__internal_1_$__cuda_sm10x_tcgen05_guardrail_trap_phase_invalid_during_alloc,($__internal_2_$__cuda_sm10x_tcgen05_guardrail_trap_unallocated_columns_being_dealloced - $__internal_1_$__cuda_sm10x_tcgen05_guardrail_trap_phase_invalid_during_alloc)
$__internal_1_$__cuda_sm10x_tcgen05_guardrail_trap_phase_invalid_during_alloc:
[----:B------:R-:W-:Y:S05]  /*34b0*/  BPT.TRAP 0x1 ;  /* 0x000000040000795c */ /* 0x000fea0000300000 */
[----:B------:R-:W-:-:S04]  /*34c0*/  IMAD.MOV.U32 R3, RZ, RZ, 0x0 ;  /* 0x00000000ff037424 */ /* 0x000fc800078e00ff */
[----:B------:R-:W-:Y:S05]  /*34d0*/  RET.REL.NODEC R2 `(gluon_tcgen05) ;  /* 0xffffffc802c87950 */ /* 0x000fea0003c3ffff */
        .weak           $__internal_2_$__cuda_sm10x_tcgen05_guardrail_trap_unallocated_columns_being_dealloced
        .type           $__internal_2_$__cuda_sm10x_tcgen05_guardrail_trap_unallocated_columns_being_dealloced,@function
        .size           $__internal_2_$__cuda_sm10x_tcgen05_guardrail_trap_unallocated_columns_being_dealloced,(.L_x_81 - $__internal_2_$__cuda_sm10x_tcgen05_guardrail_trap_unallocated_columns_being_dealloced)
$__internal_2_$__cuda_sm10x_tcgen05_guardrail_trap_unallocated_columns_being_dealloced:
[----:B------:R-:W-:Y:S05]  /*34e0*/  BPT.TRAP 0x1 ;  /* 0x000000040000795c */ /* 0x000fea0000300000 */
[----:B------:R-:W-:-:S04]  /*34f0*/  IMAD.MOV.U32 R3, RZ, RZ, 0x0 ;  /* 0x00000000ff037424 */ /* 0x000fc800078e00ff */
[----:B------:R-:W-:Y:S05]  /*3500*/  RET.REL.NODEC R2 `(gluon_tcgen05) ;  /* 0xffffffc802bc7950 */ /* 0x000fea0003c3ffff */
.L_x_78:
[----:B------:R-:W-:-:S00]  /*3510*/  BRA `(.L_x_78) ;  /* 0xfffffffc00fc7947 */ /* 0x000fc0000383ffff */
[----:B------:R-:W-:-:S00]  /*3520*/  NOP ;  /* 0x0000000000007918 */ /* 0x000fc00000000000 */
        /* <DEDUP_REMOVED lines=13> */
.L_x_81:


//--------------------- .nv.shared.gluon_tcgen05  --------------------------
	.section	.nv.shared.gluon_tcgen05,"aw",@nobits
	.sectionflags	@""
	.align	16
	.zero		1024


//--------------------- .nv.shared.reserved.0     --------------------------
	.section	.nv.shared.reserved.0,"aw",@nobits
	.align	8
	.weak		__nv_reservedSMEM_offset_0_alias
	.size		__nv_reservedSMEM_offset_0_alias, 0, 64
	.other		__nv_reservedSMEM_offset_0_alias,@"STO_CUDA_RESERVED_SHARED STV_DEFAULT"
__nv_reservedSMEM_offset_0_alias:
	.zero		0
.nv.shared.reserved.0:
	.zero		64
	.weak		__nv_reservedSMEM_allocation_phase
	.type		__nv_reservedSMEM_allocation_phase,@object
	.size		__nv_reservedSMEM_allocation_phase,(.L_0 - __nv_reservedSMEM_allocation_phase)
__nv_reservedSMEM_allocation_phase:
	.zero		1
.L_0:
	.zero		7
	.weak		__nv_reservedSMEM_devtool_atexit_pc
	.type		__nv_reservedSMEM_devtool_atexit_pc,@object
	.size		__nv_reservedSMEM_devtool_atexit_pc,(__nv_reservedSMEM_allocation_mask - __nv_reservedSMEM_devtool_atexit_pc)
__nv_reservedSMEM_devtool_atexit_pc:
	.zero		8
	.weak		__nv_reservedSMEM_allocation_mask
	.type		__nv_reservedSMEM_allocation_mask,@object
	.size		__nv_reservedSMEM_allocation_mask,(.L_2 - __nv_reservedSMEM_allocation_mask)
__nv_reservedSMEM_allocation_mask:
	.zero		4
.L_2:


//--------------------- .nv.constant0.gluon_tcgen05 --------------------------
	.section	.nv.constant0.gluon_tcgen05,"a",@progbits
	.sectionflags	@""
	.align	4
.nv.constant0.gluon_tcgen05:
	.zero		976


//--------------------- SYMBOLS --------------------------

	.type		.nv.reservedSmem.offset0,@object
	.size		.nv.reservedSmem.offset0,0x4
	.type		.nv.reservedSmem.cap,@object
	.size		.nv.reservedSmem.cap,0x4
